// auto-generated by cutlass_sweep.conv — config: {"arch": "sm_100", "cluster_m": 1, "cluster_n": 1, "conv_kind": "fprop", "dtype": "bf16", "ndim": 3, "tile_k": 32, "tile_m": 128, "tile_n": 128}
#include "cutlass/cutlass.h"
#include "cute/tensor.hpp"
#include "cutlass/kernel_hardware_info.hpp"
#include "cutlass/conv/convolution.h"
#include "cutlass/conv/dispatch_policy.hpp"
#include "cutlass/conv/collective/collective_builder.hpp"
#include "cutlass/conv/kernel/conv_universal.hpp"
#include "cutlass/conv/device/conv_universal_adapter.hpp"
#include "cutlass/epilogue/collective/collective_builder.hpp"

using namespace cute;
using Elem = cutlass::bfloat16_t;
using Acc  = float;
using LayoutAB = cutlass::layout::TensorNDHWC;
using LayoutC  = cutlass::layout::TensorNDHWC;
constexpr auto ConvOp = cutlass::conv::Operator::kFprop;
using TileShape    = Shape<_128, _128, Shape<_32>>;
using ClusterShape = Shape<_1, _1, _1>;

using CollectiveEpilogue = typename cutlass::epilogue::collective::CollectiveBuilder<
    cutlass::arch::Sm100, cutlass::arch::OpClassTensorOp,
    TileShape, ClusterShape,
    cutlass::epilogue::collective::EpilogueTileAuto,
    Acc, Acc,
    Elem, LayoutC, 128 / cutlass::sizeof_bits<Elem>::value,
    Elem, LayoutC, 128 / cutlass::sizeof_bits<Elem>::value,
    cutlass::epilogue::collective::EpilogueScheduleAuto
  >::CollectiveOp;

using CollectiveMainloop = typename cutlass::conv::collective::CollectiveBuilder<
    cutlass::arch::Sm100, cutlass::arch::OpClassTensorOp, ConvOp,
    Elem, LayoutAB, 128 / cutlass::sizeof_bits<Elem>::value,
    Elem, LayoutAB, 128 / cutlass::sizeof_bits<Elem>::value,
    Acc,
    TileShape, ClusterShape,
    cutlass::conv::collective::StageCountAutoCarveout<
        static_cast<int>(sizeof(typename CollectiveEpilogue::SharedStorage))>,
    cutlass::conv::collective::KernelScheduleAuto
  >::CollectiveOp;

using ProblemShape = cutlass::conv::ConvProblemShape<
    ConvOp, CollectiveMainloop::DispatchPolicy::NumSpatialDimensions>;
using ConvKernel = cutlass::conv::kernel::ConvUniversal<
    ProblemShape, CollectiveMainloop, CollectiveEpilogue>;
using Conv = cutlass::conv::device::ConvUniversalAdapter<ConvKernel>;

auto* _anchor = &cutlass::device_kernel<ConvKernel>;


// ===== COMPILED SASS (sm_100a) =====

	.target	sm_100a

	.elftype	@"ET_EXEC"


//--------------------- .note.nv.tkinfo           --------------------------
	.section	.note.nv.tkinfo,"",@"SHT_NOTE"
	.sectionflags	@"SHF_NOTE_NV_TKINFO"
	.tkinfo
        /*0018*/ 	.word	0x00000002
        /*0030*/ 	.string	""
        /*0030*/ 	.string	"ptxas"
        /*0030*/ 	.string	"Cuda compilation tools, release 13.0, V13.0.88"
        /*0030*/ 	.string	"Build cuda_13.0.r13.0/compiler.36424714_0"
        /*0030*/ 	.string	"-arch sm_100a -m 64 "



//--------------------- .note.nv.cuinfo           --------------------------
	.section	.note.nv.cuinfo,"",@"SHT_NOTE"
	.sectionflags	@"SHF_NOTE_NV_CUINFO"
        /*0018*/ 	.short	0x0002
        /*001a*/ 	.short	0x0064
        /*001c*/ 	.short	0x0082
	.zero		2


//--------------------- .nv.info                  --------------------------
	.section	.nv.info,"",@"SHT_CUDA_INFO"
	.align	4


	//----- nvinfo : EIATTR_REGCOUNT
	.align		4
        /*0000*/ 	.byte	0x04, 0x2f
        /*0002*/ 	.short	(.L_19 - .L_18)
	.align		4
.L_18:
        /*0004*/ 	.word	index@(_ZN7cutlass13device_kernelINS_4conv6kernel13ConvUniversalINS1_16ConvProblemShapeILNS1_8OperatorE0ELi3EEENS1_10collective14CollectiveConvINS1_47MainloopSm100TmaUmmaWarpSpecializedImplicitGemmILS5_0ELi12ELi3ELi1ELi2EN4cute5tupleIJNSA_1CILi1EEESD_SD_EEEEENSB_IJNSC_ILi128EEESG_NSB_IJNSC_ILi32EEEEEEEEENS_10bfloat16_tESK_NSA_8TiledMMAINSA_8MMA_AtomIJNSA_20SM100_MMA_F16BF16_SSISK_SK_fLi128ELi128ELNSA_4UMMA5MajorE0ELSP_0ELNSO_7ScaleInE0ELSQ_0EEEEEENSA_6LayoutISE_NSB_IJNSC_ILi0EEESU_SU_EEEEENSB_IJNSA_10UnderscoreESX_SX_EEEEENS7_6detail27Sm100ImplicitGemmTileTraitsINSA_20SM90_TMA_LOAD_IM2COLENSA_14ComposedLayoutINSA_7SwizzleILi2ELi4ELi3EEENSA_18smem_ptr_flag_bitsILi16EEENST_INSB_IJNSC_ILi8EEESH_EEENSB_IJSH_SD_EEEEEEEvEENS11_INSA_13SM90_TMA_LOADES1C_vEEEENS_8epilogue10collective18CollectiveEpilogueINS1H_23Sm100TmaWarpSpecializedILi4ELi2ELi32ELb1ELb0EEEJSJ_NSB_IJNST_ISG_SD_EENST_ISH_SD_EEEEESK_NSB_IJNSB_IJllllEEESD_SU_EEESK_S1Q_NS1H_6fusion15FusionCallbacksIS1L_NS1R_17LinearCombinationISK_fSK_fLNS_15FloatRoundStyleE2EEESJ_S1O_JEEENSA_5SM1004TMEM4LOAD26SM100_TMEM_LOAD_32dp32b32xES12_S1C_NSA_39AutoVectorizingCopyWithAssumedAlignmentILi128EEENSA_21SM90_TMA_STORE_IM2COLES1C_S22_S22_EEEvvEEEEvNT_6ParamsE)
        /*0008*/ 	.word	0x0000006a


	//----- nvinfo : EIATTR_FRAME_SIZE
	.align		4
.L_19:
        /*000c*/ 	.byte	0x04, 0x11
        /*000e*/ 	.short	(.L_21 - .L_20)
	.align		4
.L_20:
        /*0010*/ 	.word	index@($__internal_2_$__cuda_sm10x_tcgen05_guardrail_trap_unallocated_columns_being_dealloced)
        /*0014*/ 	.word	0x00000008


	//----- nvinfo : EIATTR_FRAME_SIZE
	.align		4
.L_21:
        /*0018*/ 	.byte	0x04, 0x11
        /*001a*/ 	.short	(.L_23 - .L_22)
	.align		4
.L_22:
        /*001c*/ 	.word	index@($__internal_1_$__cuda_sm10x_tcgen05_guardrail_trap_phase_invalid_during_alloc)
        /*0020*/ 	.word	0x00000008


	//----- nvinfo : EIATTR_FRAME_SIZE
	.align		4
.L_23:
        /*0024*/ 	.byte	0x04, 0x11
        /*0026*/ 	.short	(.L_25 - .L_24)
	.align		4
.L_24:
        /*0028*/ 	.word	index@($__internal_0_$__cuda_sm10x_tcgen05_guardrail_trap_col_being_dealloced_not_returned_by_alloc)
        /*002c*/ 	.word	0x00000008


	//----- nvinfo : EIATTR_FRAME_SIZE
	.align		4
.L_25:
        /*0030*/ 	.byte	0x04, 0x11
        /*0032*/ 	.short	(.L_27 - .L_26)
	.align		4
.L_26:
        /*0034*/ 	.word	index@(_ZN7cutlass13device_kernelINS_4conv6kernel13ConvUniversalINS1_16ConvProblemShapeILNS1_8OperatorE0ELi3EEENS1_10collective14CollectiveConvINS1_47MainloopSm100TmaUmmaWarpSpecializedImplicitGemmILS5_0ELi12ELi3ELi1ELi2EN4cute5tupleIJNSA_1CILi1EEESD_SD_EEEEENSB_IJNSC_ILi128EEESG_NSB_IJNSC_ILi32EEEEEEEEENS_10bfloat16_tESK_NSA_8TiledMMAINSA_8MMA_AtomIJNSA_20SM100_MMA_F16BF16_SSISK_SK_fLi128ELi128ELNSA_4UMMA5MajorE0ELSP_0ELNSO_7ScaleInE0ELSQ_0EEEEEENSA_6LayoutISE_NSB_IJNSC_ILi0EEESU_SU_EEEEENSB_IJNSA_10UnderscoreESX_SX_EEEEENS7_6detail27Sm100ImplicitGemmTileTraitsINSA_20SM90_TMA_LOAD_IM2COLENSA_14ComposedLayoutINSA_7SwizzleILi2ELi4ELi3EEENSA_18smem_ptr_flag_bitsILi16EEENST_INSB_IJNSC_ILi8EEESH_EEENSB_IJSH_SD_EEEEEEEvEENS11_INSA_13SM90_TMA_LOADES1C_vEEEENS_8epilogue10collective18CollectiveEpilogueINS1H_23Sm100TmaWarpSpecializedILi4ELi2ELi32ELb1ELb0EEEJSJ_NSB_IJNST_ISG_SD_EENST_ISH_SD_EEEEESK_NSB_IJNSB_IJllllEEESD_SU_EEESK_S1Q_NS1H_6fusion15FusionCallbacksIS1L_NS1R_17LinearCombinationISK_fSK_fLNS_15FloatRoundStyleE2EEESJ_S1O_JEEENSA_5SM1004TMEM4LOAD26SM100_TMEM_LOAD_32dp32b32xES12_S1C_NSA_39AutoVectorizingCopyWithAssumedAlignmentILi128EEENSA_21SM90_TMA_STORE_IM2COLES1C_S22_S22_EEEvvEEEEvNT_6ParamsE)
        /*0038*/ 	.word	0x00000008


	//----- nvinfo : EIATTR_MIN_STACK_SIZE
	.align		4
.L_27:
        /*003c*/ 	.byte	0x04, 0x12
        /*003e*/ 	.short	(.L_29 - .L_28)
	.align		4
.L_28:
        /*0040*/ 	.word	index@(_ZN7cutlass13device_kernelINS_4conv6kernel13ConvUniversalINS1_16ConvProblemShapeILNS1_8OperatorE0ELi3EEENS1_10collective14CollectiveConvINS1_47MainloopSm100TmaUmmaWarpSpecializedImplicitGemmILS5_0ELi12ELi3ELi1ELi2EN4cute5tupleIJNSA_1CILi1EEESD_SD_EEEEENSB_IJNSC_ILi128EEESG_NSB_IJNSC_ILi32EEEEEEEEENS_10bfloat16_tESK_NSA_8TiledMMAINSA_8MMA_AtomIJNSA_20SM100_MMA_F16BF16_SSISK_SK_fLi128ELi128ELNSA_4UMMA5MajorE0ELSP_0ELNSO_7ScaleInE0ELSQ_0EEEEEENSA_6LayoutISE_NSB_IJNSC_ILi0EEESU_SU_EEEEENSB_IJNSA_10UnderscoreESX_SX_EEEEENS7_6detail27Sm100ImplicitGemmTileTraitsINSA_20SM90_TMA_LOAD_IM2COLENSA_14ComposedLayoutINSA_7SwizzleILi2ELi4ELi3EEENSA_18smem_ptr_flag_bitsILi16EEENST_INSB_IJNSC_ILi8EEESH_EEENSB_IJSH_SD_EEEEEEEvEENS11_INSA_13SM90_TMA_LOADES1C_vEEEENS_8epilogue10collective18CollectiveEpilogueINS1H_23Sm100TmaWarpSpecializedILi4ELi2ELi32ELb1ELb0EEEJSJ_NSB_IJNST_ISG_SD_EENST_ISH_SD_EEEEESK_NSB_IJNSB_IJllllEEESD_SU_EEESK_S1Q_NS1H_6fusion15FusionCallbacksIS1L_NS1R_17LinearCombinationISK_fSK_fLNS_15FloatRoundStyleE2EEESJ_S1O_JEEENSA_5SM1004TMEM4LOAD26SM100_TMEM_LOAD_32dp32b32xES12_S1C_NSA_39AutoVectorizingCopyWithAssumedAlignmentILi128EEENSA_21SM90_TMA_STORE_IM2COLES1C_S22_S22_EEEvvEEEEvNT_6ParamsE)
        /*0044*/ 	.word	0x00000008
.L_29:


//--------------------- .nv.compat                --------------------------
	.section	.nv.compat,"",@"SHT_CUDA_COMPAT_INFO"
	.align	4
        /*0000*/ 	.byte	0x02, 0x09, 0x01, 0x00, 0x02, 0x02, 0x02, 0x00, 0x02, 0x05, 0x05, 0x00, 0x03, 0x07, 0x01, 0x01
        /*0010*/ 	.byte	0x02, 0x03, 0x01, 0x00, 0x02, 0x06, 0x01, 0x00, 0x04, 0x0b, 0x08, 0x00, 0x09, 0x00, 0x00, 0x00
        /*0020*/ 	.byte	0x00, 0x00, 0x00, 0x00


//--------------------- .nv.info._ZN7cutlass13device_kernelINS_4conv6kernel13ConvUniversalINS1_16ConvProblemShapeILNS1_8OperatorE0ELi3EEENS1_10collective14CollectiveConvINS1_47MainloopSm100TmaUmmaWarpSpecializedImplicitGemmILS5_0ELi12ELi3ELi1ELi2EN4cute5tupleIJNSA_1CILi1EEESD_SD_EEEEENSB_IJNSC_ILi128EEESG_NSB_IJNSC_ILi32EEEEEEEEENS_10bfloat16_tESK_NSA_8TiledMMAINSA_8MMA_AtomIJNSA_20SM100_MMA_F16BF16_SSISK_SK_fLi128ELi128ELNSA_4UMMA5MajorE0ELSP_0ELNSO_7ScaleInE0ELSQ_0EEEEEENSA_6LayoutISE_NSB_IJNSC_ILi0EEESU_SU_EEEEENSB_IJNSA_10UnderscoreESX_SX_EEEEENS7_6detail27Sm100ImplicitGemmTileTraitsINSA_20SM90_TMA_LOAD_IM2COLENSA_14ComposedLayoutINSA_7SwizzleILi2ELi4ELi3EEENSA_18smem_ptr_flag_bitsILi16EEENST_INSB_IJNSC_ILi8EEESH_EEENSB_IJSH_SD_EEEEEEEvEENS11_INSA_13SM90_TMA_LOADES1C_vEEEENS_8epilogue10collective18CollectiveEpilogueINS1H_23Sm100TmaWarpSpecializedILi4ELi2ELi32ELb1ELb0EEEJSJ_NSB_IJNST_ISG_SD_EENST_ISH_SD_EEEEESK_NSB_IJNSB_IJllllEEESD_SU_EEESK_S1Q_NS1H_6fusion15FusionCallbacksIS1L_NS1R_17LinearCombinationISK_fSK_fLNS_15FloatRoundStyleE2EEESJ_S1O_JEEENSA_5SM1004TMEM4LOAD26SM100_TMEM_LOAD_32dp32b32xES12_S1C_NSA_39AutoVectorizingCopyWithAssumedAlignmentILi128EEENSA_21SM90_TMA_STORE_IM2COLES1C_S22_S22_EEEvvEEEEvNT_6ParamsE --------------------------
	.section	.nv.info._ZN7cutlass13device_kernelINS_4conv6kernel13ConvUniversalINS1_16ConvProblemShapeILNS1_8OperatorE0ELi3EEENS1_10collective14CollectiveConvINS1_47MainloopSm100TmaUmmaWarpSpecializedImplicitGemmILS5_0ELi12ELi3ELi1ELi2EN4cute5tupleIJNSA_1CILi1EEESD_SD_EEEEENSB_IJNSC_ILi128EEESG_NSB_IJNSC_ILi32EEEEEEEEENS_10bfloat16_tESK_NSA_8TiledMMAINSA_8MMA_AtomIJNSA_20SM100_MMA_F16BF16_SSISK_SK_fLi128ELi128ELNSA_4UMMA5MajorE0ELSP_0ELNSO_7ScaleInE0ELSQ_0EEEEEENSA_6LayoutISE_NSB_IJNSC_ILi0EEESU_SU_EEEEENSB_IJNSA_10UnderscoreESX_SX_EEEEENS7_6detail27Sm100ImplicitGemmTileTraitsINSA_20SM90_TMA_LOAD_IM2COLENSA_14ComposedLayoutINSA_7SwizzleILi2ELi4ELi3EEENSA_18smem_ptr_flag_bitsILi16EEENST_INSB_IJNSC_ILi8EEESH_EEENSB_IJSH_SD_EEEEEEEvEENS11_INSA_13SM90_TMA_LOADES1C_vEEEENS_8epilogue10collective18CollectiveEpilogueINS1H_23Sm100TmaWarpSpecializedILi4ELi2ELi32ELb1ELb0EEEJSJ_NSB_IJNST_ISG_SD_EENST_ISH_SD_EEEEESK_NSB_IJNSB_IJllllEEESD_SU_EEESK_S1Q_NS1H_6fusion15FusionCallbacksIS1L_NS1R_17LinearCombinationISK_fSK_fLNS_15FloatRoundStyleE2EEESJ_S1O_JEEENSA_5SM1004TMEM4LOAD26SM100_TMEM_LOAD_32dp32b32xES12_S1C_NSA_39AutoVectorizingCopyWithAssumedAlignmentILi128EEENSA_21SM90_TMA_STORE_IM2COLES1C_S22_S22_EEEvvEEEEvNT_6ParamsE,"",@"SHT_CUDA_INFO"
	.sectionflags	@""
	.align	4


	//----- nvinfo : EIATTR_CUDA_API_VERSION
	.align		4
        /*0000*/ 	.byte	0x04, 0x37
        /*0002*/ 	.short	(.L_31 - .L_30)
.L_30:
        /*0004*/ 	.word	0x00000082


	//----- nvinfo : EIATTR_KPARAM_INFO
	.align		4
.L_31:
        /*0008*/ 	.byte	0x04, 0x17
        /*000a*/ 	.short	(.L_33 - .L_32)
.L_32:
        /*000c*/ 	.word	0x00000000
        /*0010*/ 	.short	0x0000
        /*0012*/ 	.short	0x0000
        /*0014*/ 	.byte	0x00, 0xf0, 0x01, 0x24


	//----- nvinfo : EIATTR_AT_ENTRY_FRAGMENTS
	.align		4
.L_33:
        /*0018*/ 	.byte	0x04, 0x4f
        /*001a*/ 	.short	(.L_35 - .L_34)


	//   ....[0]....
.L_34:
        /*001c*/ 	.word	0x00000006


	//----- nvinfo : EIATTR_RESERVED_SMEM_USED
	.align		4
.L_35:
        /*0020*/ 	.byte	0x01, 0x41
	.zero		2


	//----- nvinfo : EIATTR_SPARSE_MMA_MASK
	.align		4
        /*0024*/ 	.byte	0x03, 0x50
        /*0026*/ 	.short	0x0000


	//----- nvinfo : EIATTR_TCGEN05_1CTA_USED
	.align		4
        /*0028*/ 	.byte	0x01, 0x51
	.zero		2


	//----- nvinfo : EIATTR_MAXREG_COUNT
	.align		4
        /*002c*/ 	.byte	0x03, 0x1b
        /*002e*/ 	.short	0x00ff


	//----- nvinfo : EIATTR_NUM_BARRIERS
	.align		4
        /*0030*/ 	.byte	0x02, 0x4c
        /*0032*/ 	.byte	0x07
	.zero		1


	//----- nvinfo : EIATTR_EXTERNS
	.align		4
        /*0034*/ 	.byte	0x04, 0x0f
        /*0036*/ 	.short	(.L_37 - .L_36)


	//   ....[0]....
	.align		4
.L_36:
        /*0038*/ 	.word	index@(__assertfail)


	//----- nvinfo : EIATTR_MERCURY_ISA_VERSION
	.align		4
.L_37:
        /*003c*/ 	.byte	0x03, 0x5f
        /*003e*/ 	.short	0x0101


	//----- nvinfo : EIATTR_INT_WARP_WIDE_INSTR_OFFSETS
	.align		4
        /*0040*/ 	.byte	0x04, 0x31
        /*0042*/ 	.short	(.L_39 - .L_38)


	//   ....[0]....
.L_38:
        /*0044*/ 	.word	0x000040b0


	//   ....[1]....
        /*0048*/ 	.word	0x000040d0


	//   ....[2]....
        /*004c*/ 	.word	0x00004100


	//   ....[3]....
        /*0050*/ 	.word	0x00004e90


	//   ....[4]....
        /*0054*/ 	.word	0x00004f00


	//   ....[5]....
        /*0058*/ 	.word	0x00005010


	//   ....[6]....
        /*005c*/ 	.word	0x00005090


	//   ....[7]....
        /*0060*/ 	.word	0x00005190


	//   ....[8]....
        /*0064*/ 	.word	0x00005230


	//   ....[9]....
        /*0068*/ 	.word	0x00005320


	//   ....[10]....
        /*006c*/ 	.word	0x00005420


	//----- nvinfo : EIATTR_COOP_GROUP_MASK_REGIDS
	.align		4
.L_39:
        /*0070*/ 	.byte	0x04, 0x29
        /*0072*/ 	.short	(.L_41 - .L_40)


	//   ....[0]....
.L_40:
        /*0074*/ 	.word	0xffffffff


	//   ....[1]....
        /*0078*/ 	.word	0xffffffff


	//   ....[2]....
        /*007c*/ 	.word	0xffffffff


	//   ....[3]....
        /*0080*/ 	.word	0xffffffff


	//   ....[4]....
        /*0084*/ 	.word	0xffffffff


	//   ....[5]....
        /*0088*/ 	.word	0xffffffff


	//   ....[6]....
        /*008c*/ 	.word	0xffffffff


	//   ....[7]....
        /*0090*/ 	.word	0xffffffff


	//   ....[8]....
        /*0094*/ 	.word	0xffffffff


	//   ....[9]....
        /*0098*/ 	.word	0xffffffff


	//   ....[10]....
        /*009c*/ 	.word	0xffffffff


	//   ....[11]....
        /*00a0*/ 	.word	0xffffffff


	//----- nvinfo : EIATTR_COOP_GROUP_INSTR_OFFSETS
	.align		4
.L_41:
        /*00a4*/ 	.byte	0x04, 0x28
        /*00a6*/ 	.short	(.L_43 - .L_42)


	//   ....[0]....
.L_42:
        /*00a8*/ 	.word	0x00000090


	//   ....[1]....
        /*00ac*/ 	.word	0x00000500


	//   ....[2]....
        /*00b0*/ 	.word	0x000007a0


	//   ....[3]....
        /*00b4*/ 	.word	0x00000940


	//   ....[4]....
        /*00b8*/ 	.word	0x00000a40


	//   ....[5]....
        /*00bc*/ 	.word	0x00000b90


	//   ....[6]....
        /*00c0*/ 	.word	0x00002390


	//   ....[7]....
        /*00c4*/ 	.word	0x000034f0


	//   ....[8]....
        /*00c8*/ 	.word	0x00003700


	//   ....[9]....
        /*00cc*/ 	.word	0x00003730


	//   ....[10]....
        /*00d0*/ 	.word	0x00003f90


	//   ....[11]....
        /*00d4*/ 	.word	0x000041d0


	//----- nvinfo : EIATTR_VRC_CTA_INIT_COUNT
	.align		4
.L_43:
        /*00d8*/ 	.byte	0x02, 0x4a
        /*00da*/ 	.byte	0x80
	.zero		1


	//----- nvinfo : EIATTR_SYSCALL_OFFSETS
	.align		4
        /*00dc*/ 	.byte	0x04, 0x46
        /*00de*/ 	.short	(.L_45 - .L_44)


	//   ....[0]....
.L_44:
        /*00e0*/ 	.word	0x00006030


	//   ....[1]....
        /*00e4*/ 	.word	0x00006120


	//   ....[2]....
        /*00e8*/ 	.word	0x00006af0


	//   ....[3]....
        /*00ec*/ 	.word	0x000077a0


	//   ....[4]....
        /*00f0*/ 	.word	0x00008420


	//   ....[5]....
        /*00f4*/ 	.word	0x00009090


	//----- nvinfo : EIATTR_MBARRIER_INSTR_OFFSETS
	.align		4
.L_45:
        /*00f8*/ 	.byte	0x04, 0x39
        /*00fa*/ 	.short	(.L_47 - .L_46)


	//   ....[0]....
.L_46:
        /*00fc*/ 	.word	0x00000600
        /*0100*/ 	.word	0x000000ff
        /*0104*/ 	.word	0x00000000
        /*0108*/ 	.short	0x0100
        /*010a*/ 	.byte	0x04
	.zero		1


	//   ....[1]....
        /*010c*/ 	.word	0x00000610
        /*0110*/ 	.word	0x000000ff
        /*0114*/ 	.word	0x00000060
        /*0118*/ 	.short	0x0100
        /*011a*/ 	.byte	0x04
	.zero		1


	//   ....[2]....
        /*011c*/ 	.word	0x00000620
        /*0120*/ 	.word	0x000000ff
        /*0124*/ 	.word	0x00000008
        /*0128*/ 	.short	0x0100
        /*012a*/ 	.byte	0x04
	.zero		1


	//   ....[3]....
        /*012c*/ 	.word	0x00000630
        /*0130*/ 	.word	0x000000ff
        /*0134*/ 	.word	0x00000068
        /*0138*/ 	.short	0x0100
        /*013a*/ 	.byte	0x04
	.zero		1


	//   ....[4]....
        /*013c*/ 	.word	0x00000640
        /*0140*/ 	.word	0x000000ff
        /*0144*/ 	.word	0x00000010
        /*0148*/ 	.short	0x0100
        /*014a*/ 	.byte	0x04
	.zero		1


	//   ....[5]....
        /*014c*/ 	.word	0x00000650
        /*0150*/ 	.word	0x000000ff
        /*0154*/ 	.word	0x00000070
        /*0158*/ 	.short	0x0100
        /*015a*/ 	.byte	0x04
	.zero		1


	//   ....[6]....
        /*015c*/ 	.word	0x00000660
        /*0160*/ 	.word	0x000000ff
        /*0164*/ 	.word	0x00000018
        /*0168*/ 	.short	0x0100
        /*016a*/ 	.byte	0x04
	.zero		1


	//   ....[7]....
        /*016c*/ 	.word	0x00000670
        /*0170*/ 	.word	0x000000ff
        /*0174*/ 	.word	0x00000078
        /*0178*/ 	.short	0x0100
        /*017a*/ 	.byte	0x04
	.zero		1


	//   ....[8]....
        /*017c*/ 	.word	0x00000680
        /*0180*/ 	.word	0x000000ff
        /*0184*/ 	.word	0x00000020
        /*0188*/ 	.short	0x0100
        /*018a*/ 	.byte	0x04
	.zero		1


	//   ....[9]....
        /*018c*/ 	.word	0x00000690
        /*0190*/ 	.word	0x000000ff
        /*0194*/ 	.word	0x00000080
        /*0198*/ 	.short	0x0100
        /*019a*/ 	.byte	0x04
	.zero		1


	//   ....[10]....
        /*019c*/ 	.word	0x000006a0
        /*01a0*/ 	.word	0x000000ff
        /*01a4*/ 	.word	0x00000028
        /*01a8*/ 	.short	0x0100
        /*01aa*/ 	.byte	0x04
	.zero		1


	//   ....[11]....
        /*01ac*/ 	.word	0x000006b0
        /*01b0*/ 	.word	0x000000ff
        /*01b4*/ 	.word	0x00000088
        /*01b8*/ 	.short	0x0100
        /*01ba*/ 	.byte	0x04
	.zero		1


	//   ....[12]....
        /*01bc*/ 	.word	0x000006c0
        /*01c0*/ 	.word	0x000000ff
        /*01c4*/ 	.word	0x00000030
        /*01c8*/ 	.short	0x0100
        /*01ca*/ 	.byte	0x04
	.zero		1


	//   ....[13]....
        /*01cc*/ 	.word	0x000006d0
        /*01d0*/ 	.word	0x000000ff
        /*01d4*/ 	.word	0x00000090
        /*01d8*/ 	.short	0x0100
        /*01da*/ 	.byte	0x04
	.zero		1


	//   ....[14]....
        /*01dc*/ 	.word	0x000006e0
        /*01e0*/ 	.word	0x000000ff
        /*01e4*/ 	.word	0x00000038
        /*01e8*/ 	.short	0x0100
        /*01ea*/ 	.byte	0x04
	.zero		1


	//   ....[15]....
        /*01ec*/ 	.word	0x000006f0
        /*01f0*/ 	.word	0x000000ff
        /*01f4*/ 	.word	0x00000098
        /*01f8*/ 	.short	0x0100
        /*01fa*/ 	.byte	0x04
	.zero		1


	//   ....[16]....
        /*01fc*/ 	.word	0x00000700
        /*0200*/ 	.word	0x000000ff
        /*0204*/ 	.word	0x00000040
        /*0208*/ 	.short	0x0100
        /*020a*/ 	.byte	0x04
	.zero		1


	//   ....[17]....
        /*020c*/ 	.word	0x00000710
        /*0210*/ 	.word	0x000000ff
        /*0214*/ 	.word	0x000000a0
        /*0218*/ 	.short	0x0100
        /*021a*/ 	.byte	0x04
	.zero		1


	//   ....[18]....
        /*021c*/ 	.word	0x00000720
        /*0220*/ 	.word	0x000000ff
        /*0224*/ 	.word	0x00000048
        /*0228*/ 	.short	0x0100
        /*022a*/ 	.byte	0x04
	.zero		1


	//   ....[19]....
        /*022c*/ 	.word	0x00000730
        /*0230*/ 	.word	0x000000ff
        /*0234*/ 	.word	0x000000a8
        /*0238*/ 	.short	0x0100
        /*023a*/ 	.byte	0x04
	.zero		1


	//   ....[20]....
        /*023c*/ 	.word	0x00000740
        /*0240*/ 	.word	0x000000ff
        /*0244*/ 	.word	0x00000050
        /*0248*/ 	.short	0x0100
        /*024a*/ 	.byte	0x04
	.zero		1


	//   ....[21]....
        /*024c*/ 	.word	0x00000750
        /*0250*/ 	.word	0x000000ff
        /*0254*/ 	.word	0x000000b0
        /*0258*/ 	.short	0x0100
        /*025a*/ 	.byte	0x04
	.zero		1


	//   ....[22]....
        /*025c*/ 	.word	0x00000760
        /*0260*/ 	.word	0x000000ff
        /*0264*/ 	.word	0x00000058
        /*0268*/ 	.short	0x0100
        /*026a*/ 	.byte	0x04
	.zero		1


	//   ....[23]....
        /*026c*/ 	.word	0x00000770
        /*0270*/ 	.word	0x000000ff
        /*0274*/ 	.word	0x000000b8
        /*0278*/ 	.short	0x0100
        /*027a*/ 	.byte	0x04
	.zero		1


	//   ....[24]....
        /*027c*/ 	.word	0x000008b0
        /*0280*/ 	.word	0x000000ff
        /*0284*/ 	.word	0x000000c0
        /*0288*/ 	.short	0x0100
        /*028a*/ 	.byte	0x04
	.zero		1


	//   ....[25]....
        /*028c*/ 	.word	0x000008c0
        /*0290*/ 	.word	0x000000ff
        /*0294*/ 	.word	0x000000e0
        /*0298*/ 	.short	0x0100
        /*029a*/ 	.byte	0x04
	.zero		1


	//   ....[26]....
        /*029c*/ 	.word	0x000008d0
        /*02a0*/ 	.word	0x000000ff
        /*02a4*/ 	.word	0x000000c8
        /*02a8*/ 	.short	0x0100
        /*02aa*/ 	.byte	0x04
	.zero		1


	//   ....[27]....
        /*02ac*/ 	.word	0x000008e0
        /*02b0*/ 	.word	0x000000ff
        /*02b4*/ 	.word	0x000000e8
        /*02b8*/ 	.short	0x0100
        /*02ba*/ 	.byte	0x04
	.zero		1


	//   ....[28]....
        /*02bc*/ 	.word	0x000008f0
        /*02c0*/ 	.word	0x000000ff
        /*02c4*/ 	.word	0x000000d0
        /*02c8*/ 	.short	0x0100
        /*02ca*/ 	.byte	0x04
	.zero		1


	//   ....[29]....
        /*02cc*/ 	.word	0x00000900
        /*02d0*/ 	.word	0x000000ff
        /*02d4*/ 	.word	0x000000f0
        /*02d8*/ 	.short	0x0100
        /*02da*/ 	.byte	0x04
	.zero		1


	//   ....[30]....
        /*02dc*/ 	.word	0x00000910
        /*02e0*/ 	.word	0x000000ff
        /*02e4*/ 	.word	0x000000d8
        /*02e8*/ 	.short	0x0100
        /*02ea*/ 	.byte	0x04
	.zero		1


	//   ....[31]....
        /*02ec*/ 	.word	0x00000920
        /*02f0*/ 	.word	0x000000ff
        /*02f4*/ 	.word	0x000000f8
        /*02f8*/ 	.short	0x0100
        /*02fa*/ 	.byte	0x04
	.zero		1


	//   ....[32]....
        /*02fc*/ 	.word	0x00000a10
        /*0300*/ 	.word	0x000000ff
        /*0304*/ 	.word	0x00000100
        /*0308*/ 	.short	0x0100
        /*030a*/ 	.byte	0x06
	.zero		1


	//   ....[33]....
        /*030c*/ 	.word	0x00000a20
        /*0310*/ 	.word	0x000000ff
        /*0314*/ 	.word	0x00000108
        /*0318*/ 	.short	0x0100
        /*031a*/ 	.byte	0x06
	.zero		1


	//   ....[34]....
        /*031c*/ 	.word	0x00000b60
        /*0320*/ 	.word	0x000000ff
        /*0324*/ 	.word	0x00000110
        /*0328*/ 	.short	0x0100
        /*032a*/ 	.byte	0x06
	.zero		1


	//   ....[35]....
        /*032c*/ 	.word	0x00000b70
        /*0330*/ 	.word	0x000000ff
        /*0334*/ 	.word	0x00000118
        /*0338*/ 	.short	0x0100
        /*033a*/ 	.byte	0x06
	.zero		1


	//   ....[36]....
        /*033c*/ 	.word	0x00000cc0
        /*0340*/ 	.word	0x000000ff
        /*0344*/ 	.word	0x00000120
        /*0348*/ 	.short	0x0100
        /*034a*/ 	.byte	0x04
	.zero		1


	//   ....[37]....
        /*034c*/ 	.word	0x00000cd0
        /*0350*/ 	.word	0x000000ff
        /*0354*/ 	.word	0x00000130
        /*0358*/ 	.short	0x0100
        /*035a*/ 	.byte	0x04
	.zero		1


	//   ....[38]....
        /*035c*/ 	.word	0x00000ce0
        /*0360*/ 	.word	0x000000ff
        /*0364*/ 	.word	0x00000128
        /*0368*/ 	.short	0x0100
        /*036a*/ 	.byte	0x04
	.zero		1


	//   ....[39]....
        /*036c*/ 	.word	0x00000cf0
        /*0370*/ 	.word	0x000000ff
        /*0374*/ 	.word	0x00000138
        /*0378*/ 	.short	0x0100
        /*037a*/ 	.byte	0x04
	.zero		1


	//   ....[40]....
        /*037c*/ 	.word	0x00001670
        /*0380*/ 	.word	0x000000ff
        /*0384*/ 	.word	0x00000060
        /*0388*/ 	.short	0x010a
        /*038a*/ 	.byte	0x04
	.zero		1


	//   ....[41]....
        /*038c*/ 	.word	0x00001980
        /*0390*/ 	.word	0x000000ff
        /*0394*/ 	.word	0x00000060
        /*0398*/ 	.short	0x010a
        /*039a*/ 	.byte	0x09
	.zero		1


	//   ....[42]....
        /*039c*/ 	.word	0x00001af0
        /*03a0*/ 	.word	0x000000ff
        /*03a4*/ 	.word	0x00000060
        /*03a8*/ 	.short	0x010a
        /*03aa*/ 	.byte	0x08
	.zero		1


	//   ....[43]....
        /*03ac*/ 	.word	0x00001d00
        /*03b0*/ 	.word	0x000000ff
        /*03b4*/ 	.word	0x00000108
        /*03b8*/ 	.short	0x0101
        /*03ba*/ 	.byte	0x24
	.zero		1


	//   ....[44]....
        /*03bc*/ 	.word	0x00001d30
        /*03c0*/ 	.word	0x000000ff
        /*03c4*/ 	.word	0x00000060
        /*03c8*/ 	.short	0x010a
        /*03ca*/ 	.byte	0x04
	.zero		1


	//   ....[45]....
        /*03cc*/ 	.word	0x00002010
        /*03d0*/ 	.word	0x000000ff
        /*03d4*/ 	.word	0x00000060
        /*03d8*/ 	.short	0x010a
        /*03da*/ 	.byte	0x09
	.zero		1


	//   ....[46]....
        /*03dc*/ 	.word	0x00002180
        /*03e0*/ 	.word	0x000000ff
        /*03e4*/ 	.word	0x00000060
        /*03e8*/ 	.short	0x010a
        /*03ea*/ 	.byte	0x08
	.zero		1


	//   ....[47]....
        /*03ec*/ 	.word	0x000023a0
        /*03f0*/ 	.word	0x000000ff
        /*03f4*/ 	.word	0x00000110
        /*03f8*/ 	.short	0x010a
        /*03fa*/ 	.byte	0x24
	.zero		1


	//   ....[48]....
        /*03fc*/ 	.word	0x00002460
        /*0400*/ 	.word	0x000000ff
        /*0404*/ 	.word	0x00000000
        /*0408*/ 	.short	0x0101
        /*040a*/ 	.byte	0x04
	.zero		1


	//   ....[49]....
        /*040c*/ 	.word	0x00002a60
        /*0410*/ 	.word	0x000000ff
        /*0414*/ 	.word	0x00000000
        /*0418*/ 	.short	0x010a
        /*041a*/ 	.byte	0x04
	.zero		1


	//   ....[50]....
        /*041c*/ 	.word	0x00002b00
        /*0420*/ 	.word	0x000000ff
        /*0424*/ 	.word	0x00000000
        /*0428*/ 	.short	0x010a
        /*042a*/ 	.byte	0x05
	.zero		1


	//   ....[51]....
        /*042c*/ 	.word	0x00002ba0
        /*0430*/ 	.word	0x000000ff
        /*0434*/ 	.word	0x00000000
        /*0438*/ 	.short	0x010a
        /*043a*/ 	.byte	0x05
	.zero		1


	//   ....[52]....
        /*043c*/ 	.word	0x00002c40
        /*0440*/ 	.word	0x000000ff
        /*0444*/ 	.word	0x00000000
        /*0448*/ 	.short	0x010a
        /*044a*/ 	.byte	0x05
	.zero		1


	//   ....[53]....
        /*044c*/ 	.word	0x00002ce0
        /*0450*/ 	.word	0x000000ff
        /*0454*/ 	.word	0x00000000
        /*0458*/ 	.short	0x010a
        /*045a*/ 	.byte	0x05
	.zero		1


	//   ....[54]....
        /*045c*/ 	.word	0x00002d80
        /*0460*/ 	.word	0x000000ff
        /*0464*/ 	.word	0x00000000
        /*0468*/ 	.short	0x010a
        /*046a*/ 	.byte	0x05
	.zero		1


	//   ....[55]....
        /*046c*/ 	.word	0x00002e20
        /*0470*/ 	.word	0x000000ff
        /*0474*/ 	.word	0x00000000
        /*0478*/ 	.short	0x010a
        /*047a*/ 	.byte	0x05
	.zero		1


	//   ....[56]....
        /*047c*/ 	.word	0x00002ec0
        /*0480*/ 	.word	0x000000ff
        /*0484*/ 	.word	0x00000000
        /*0488*/ 	.short	0x010a
        /*048a*/ 	.byte	0x05
	.zero		1


	//   ....[57]....
        /*048c*/ 	.word	0x00002f60
        /*0490*/ 	.word	0x000000ff
        /*0494*/ 	.word	0x00000000
        /*0498*/ 	.short	0x010a
        /*049a*/ 	.byte	0x05
	.zero		1


	//   ....[58]....
        /*049c*/ 	.word	0x00003000
        /*04a0*/ 	.word	0x000000ff
        /*04a4*/ 	.word	0x00000000
        /*04a8*/ 	.short	0x010a
        /*04aa*/ 	.byte	0x05
	.zero		1


	//   ....[59]....
        /*04ac*/ 	.word	0x000030a0
        /*04b0*/ 	.word	0x000000ff
        /*04b4*/ 	.word	0x00000000
        /*04b8*/ 	.short	0x010a
        /*04ba*/ 	.byte	0x05
	.zero		1


	//   ....[60]....
        /*04bc*/ 	.word	0x00003150
        /*04c0*/ 	.word	0x00000000
        /*04c4*/ 	.word	0x00000000
        /*04c8*/ 	.short	0x010a
        /*04ca*/ 	.byte	0xff
	.zero		1


	//   ....[61]....
        /*04cc*/ 	.word	0x000032a0
        /*04d0*/ 	.word	0x000000ff
        /*04d4*/ 	.word	0x00000118
        /*04d8*/ 	.short	0x010a
        /*04da*/ 	.byte	0x04
	.zero		1


	//   ....[62]....
        /*04dc*/ 	.word	0x00003340
        /*04e0*/ 	.word	0x000000ff
        /*04e4*/ 	.word	0x00000110
        /*04e8*/ 	.short	0x010a
        /*04ea*/ 	.byte	0x04
	.zero		1


	//   ....[63]....
        /*04ec*/ 	.word	0x000033e0
        /*04f0*/ 	.word	0x000000ff
        /*04f4*/ 	.word	0x00000000
        /*04f8*/ 	.short	0x0101
        /*04fa*/ 	.byte	0x05
	.zero		1


	//   ....[64]....
        /*04fc*/ 	.word	0x00003420
        /*0500*/ 	.word	0x000000ff
        /*0504*/ 	.word	0x00000118
        /*0508*/ 	.short	0x0106
        /*050a*/ 	.byte	0x04
	.zero		1


	//   ....[65]....
        /*050c*/ 	.word	0x00003460
        /*0510*/ 	.word	0x00000000
        /*0514*/ 	.word	0x00000118
        /*0518*/ 	.short	0x010a
        /*051a*/ 	.byte	0xff
	.zero		1


	//   ....[66]....
        /*051c*/ 	.word	0x00003990
        /*0520*/ 	.word	0x000000ff
        /*0524*/ 	.word	0x00000110
        /*0528*/ 	.short	0x010a
        /*052a*/ 	.byte	0x12
	.zero		1


	//   ....[67]....
        /*052c*/ 	.word	0x00003a40
        /*0530*/ 	.word	0x000000ff
        /*0534*/ 	.word	0x00000000
        /*0538*/ 	.short	0x0101
        /*053a*/ 	.byte	0x17
	.zero		1


	//   ....[68]....
        /*053c*/ 	.word	0x00003a50
        /*0540*/ 	.word	0x000000ff
        /*0544*/ 	.word	0x00000130
        /*0548*/ 	.short	0x010a
        /*054a*/ 	.byte	0x16
	.zero		1


	//   ....[69]....
        /*054c*/ 	.word	0x00003b10
        /*0550*/ 	.word	0x000000ff
        /*0554*/ 	.word	0x00000000
        /*0558*/ 	.short	0x010a
        /*055a*/ 	.byte	0x04
	.zero		1


	//   ....[70]....
        /*055c*/ 	.word	0x00003b50
        /*0560*/ 	.word	0x000000ff
        /*0564*/ 	.word	0x00000000
        /*0568*/ 	.short	0x010a
        /*056a*/ 	.byte	0x10
	.zero		1


	//   ....[71]....
        /*056c*/ 	.word	0x00003c90
        /*0570*/ 	.word	0x000000ff
        /*0574*/ 	.word	0x00000000
        /*0578*/ 	.short	0x010a
        /*057a*/ 	.byte	0x04
	.zero		1


	//   ....[72]....
        /*057c*/ 	.word	0x00003ee0
        /*0580*/ 	.word	0x000000ff
        /*0584*/ 	.word	0x00000000
        /*0588*/ 	.short	0x010a
        /*058a*/ 	.byte	0x04
	.zero		1


	//   ....[73]....
        /*058c*/ 	.word	0x00003f70
        /*0590*/ 	.word	0x000000ff
        /*0594*/ 	.word	0x00000000
        /*0598*/ 	.short	0x010a
        /*059a*/ 	.byte	0x04
	.zero		1


	//   ....[74]....
        /*059c*/ 	.word	0x00004540
        /*05a0*/ 	.word	0x000000ff
        /*05a4*/ 	.word	0x00000110
        /*05a8*/ 	.short	0x010a
        /*05aa*/ 	.byte	0x14
	.zero		1


	//   ....[75]....
        /*05ac*/ 	.word	0x000045e0
        /*05b0*/ 	.word	0x000000ff
        /*05b4*/ 	.word	0x00000000
        /*05b8*/ 	.short	0x0101
        /*05ba*/ 	.byte	0x2f
	.zero		1


	//   ....[76]....
        /*05bc*/ 	.word	0x00004b30
        /*05c0*/ 	.word	0x000000ff
        /*05c4*/ 	.word	0x00000108
        /*05c8*/ 	.short	0x010a
        /*05ca*/ 	.byte	0x14
	.zero		1


	//   ....[77]....
        /*05cc*/ 	.word	0x00004cd0
        /*05d0*/ 	.word	0x000000ff
        /*05d4*/ 	.word	0x000000e0
        /*05d8*/ 	.short	0x010a
        /*05da*/ 	.byte	0x14
	.zero		1


	//   ....[78]....
        /*05dc*/ 	.word	0x00004fa0
        /*05e0*/ 	.word	0x000000ff
        /*05e4*/ 	.word	0x000000c0
        /*05e8*/ 	.short	0x010b
        /*05ea*/ 	.byte	0x14
	.zero		1


	//   ....[79]....
        /*05ec*/ 	.word	0x00004fb0
        /*05f0*/ 	.word	0x000000ff
        /*05f4*/ 	.word	0x00000000
        /*05f8*/ 	.short	0x0101
        /*05fa*/ 	.byte	0x35
	.zero		1


	//   ....[80]....
        /*05fc*/ 	.word	0x00004fd0
        /*0600*/ 	.word	0x000000ff
        /*0604*/ 	.word	0x000000e8
        /*0608*/ 	.short	0x010a
        /*060a*/ 	.byte	0x14
	.zero		1


	//   ....[81]....
        /*060c*/ 	.word	0x00005120
        /*0610*/ 	.word	0x000000ff
        /*0614*/ 	.word	0x000000c8
        /*0618*/ 	.short	0x010b
        /*061a*/ 	.byte	0x14
	.zero		1


	//   ....[82]....
        /*061c*/ 	.word	0x00005130
        /*0620*/ 	.word	0x000000ff
        /*0624*/ 	.word	0x00000000
        /*0628*/ 	.short	0x0101
        /*062a*/ 	.byte	0x32
	.zero		1


	//   ....[83]....
        /*062c*/ 	.word	0x00005150
        /*0630*/ 	.word	0x000000ff
        /*0634*/ 	.word	0x000000f0
        /*0638*/ 	.short	0x010a
        /*063a*/ 	.byte	0x14
	.zero		1


	//   ....[84]....
        /*063c*/ 	.word	0x000052c0
        /*0640*/ 	.word	0x000000ff
        /*0644*/ 	.word	0x000000d0
        /*0648*/ 	.short	0x010b
        /*064a*/ 	.byte	0x14
	.zero		1


	//   ....[85]....
        /*064c*/ 	.word	0x000052d0
        /*0650*/ 	.word	0x000000ff
        /*0654*/ 	.word	0x00000000
        /*0658*/ 	.short	0x0101
        /*065a*/ 	.byte	0x31
	.zero		1


	//   ....[86]....
        /*065c*/ 	.word	0x000052e0
        /*0660*/ 	.word	0x000000ff
        /*0664*/ 	.word	0x000000f8
        /*0668*/ 	.short	0x010a
        /*066a*/ 	.byte	0x14
	.zero		1


	//   ....[87]....
        /*066c*/ 	.word	0x00005490
        /*0670*/ 	.word	0x000000ff
        /*0674*/ 	.word	0x000000d8
        /*0678*/ 	.short	0x010b
        /*067a*/ 	.byte	0x14
	.zero		1


	//   ....[88]....
        /*067c*/ 	.word	0x000054a0
        /*0680*/ 	.word	0x000000ff
        /*0684*/ 	.word	0x00000000
        /*0688*/ 	.short	0x0101
        /*068a*/ 	.byte	0x30
	.zero		1


	//   ....[89]....
        /*068c*/ 	.word	0x000054d0
        /*0690*/ 	.word	0x000000ff
        /*0694*/ 	.word	0x000000e0
        /*0698*/ 	.short	0x010a
        /*069a*/ 	.byte	0x14
	.zero		1


	//   ....[90]....
        /*069c*/ 	.word	0x000054f0
        /*06a0*/ 	.word	0x000000ff
        /*06a4*/ 	.word	0x000000e8
        /*06a8*/ 	.short	0x010a
        /*06aa*/ 	.byte	0x14
	.zero		1


	//   ....[91]....
        /*06ac*/ 	.word	0x00005510
        /*06b0*/ 	.word	0x000000ff
        /*06b4*/ 	.word	0x000000f0
        /*06b8*/ 	.short	0x010a
        /*06ba*/ 	.byte	0x14
	.zero		1


	//   ....[92]....
        /*06bc*/ 	.word	0x00005550
        /*06c0*/ 	.word	0x00000000
        /*06c4*/ 	.word	0x000000f8
        /*06c8*/ 	.short	0x010a
        /*06ca*/ 	.byte	0xff
	.zero		1


	//   ....[93]....
        /*06cc*/ 	.word	0x000058d0
        /*06d0*/ 	.word	0x000000ff
        /*06d4*/ 	.word	0x00000110
        /*06d8*/ 	.short	0x010a
        /*06da*/ 	.byte	0x31
	.zero		1


	//   ....[94]....
        /*06dc*/ 	.word	0x000059a0
        /*06e0*/ 	.word	0x000000ff
        /*06e4*/ 	.word	0x00000000
        /*06e8*/ 	.short	0x0101
        /*06ea*/ 	.byte	0x04
	.zero		1


	//   ....[95]....
        /*06ec*/ 	.word	0x00006620
        /*06f0*/ 	.word	0x000000ff
        /*06f4*/ 	.word	0x000000c0
        /*06f8*/ 	.short	0x010a
        /*06fa*/ 	.byte	0x31
	.zero		1


	//   ....[96]....
        /*06fc*/ 	.word	0x000066d0
        /*0700*/ 	.word	0x00000038
        /*0704*/ 	.word	0x00000120
        /*0708*/ 	.short	0x010a
        /*070a*/ 	.byte	0xff
	.zero		1


	//   ....[97]....
        /*070c*/ 	.word	0x000068e0
        /*0710*/ 	.word	0x000000ff
        /*0714*/ 	.word	0x000000c0
        /*0718*/ 	.short	0x010a
        /*071a*/ 	.byte	0x31
	.zero		1


	//   ....[98]....
        /*071c*/ 	.word	0x000069d0
        /*0720*/ 	.word	0x00000038
        /*0724*/ 	.word	0x00000120
        /*0728*/ 	.short	0x010a
        /*072a*/ 	.byte	0xff
	.zero		1


	//   ....[99]....
        /*072c*/ 	.word	0x000074d0
        /*0730*/ 	.word	0x00000000
        /*0734*/ 	.word	0x00000000
        /*0738*/ 	.short	0x0101
        /*073a*/ 	.byte	0xff
	.zero		1


	//   ....[100]....
        /*073c*/ 	.word	0x000074e0
        /*0740*/ 	.word	0x00000002
        /*0744*/ 	.word	0x000000c0
        /*0748*/ 	.short	0x010a
        /*074a*/ 	.byte	0xff
	.zero		1


	//   ....[101]....
        /*074c*/ 	.word	0x000075c0
        /*0750*/ 	.word	0x00000002
        /*0754*/ 	.word	0x000000c0
        /*0758*/ 	.short	0x010a
        /*075a*/ 	.byte	0xff
	.zero		1


	//   ....[102]....
        /*075c*/ 	.word	0x00008150
        /*0760*/ 	.word	0x00000000
        /*0764*/ 	.word	0x00000000
        /*0768*/ 	.short	0x0101
        /*076a*/ 	.byte	0xff
	.zero		1


	//   ....[103]....
        /*076c*/ 	.word	0x00008170
        /*0770*/ 	.word	0x00000006
        /*0774*/ 	.word	0x000000c0
        /*0778*/ 	.short	0x010a
        /*077a*/ 	.byte	0xff
	.zero		1


	//   ....[104]....
        /*077c*/ 	.word	0x00008240
        /*0780*/ 	.word	0x00000006
        /*0784*/ 	.word	0x000000c0
        /*0788*/ 	.short	0x010a
        /*078a*/ 	.byte	0xff
	.zero		1


	//   ....[105]....
        /*078c*/ 	.word	0x00008dc0
        /*0790*/ 	.word	0x00000000
        /*0794*/ 	.word	0x00000000
        /*0798*/ 	.short	0x0101
        /*079a*/ 	.byte	0xff
	.zero		1


	//   ....[106]....
        /*079c*/ 	.word	0x00008de0
        /*07a0*/ 	.word	0x00000002
        /*07a4*/ 	.word	0x000000c0
        /*07a8*/ 	.short	0x010a
        /*07aa*/ 	.byte	0xff
	.zero		1


	//   ....[107]....
        /*07ac*/ 	.word	0x00008eb0
        /*07b0*/ 	.word	0x00000002
        /*07b4*/ 	.word	0x000000c0
        /*07b8*/ 	.short	0x010a
        /*07ba*/ 	.byte	0xff
	.zero		1


	//   ....[108]....
        /*07bc*/ 	.word	0x000092d0
        /*07c0*/ 	.word	0x000000ff
        /*07c4*/ 	.word	0x00000000
        /*07c8*/ 	.short	0x0101
        /*07ca*/ 	.byte	0x04
	.zero		1


	//   ....[109]....
        /*07cc*/ 	.word	0x00009aa0
        /*07d0*/ 	.word	0x00000000
        /*07d4*/ 	.word	0x00000000
        /*07d8*/ 	.short	0x0101
        /*07da*/ 	.byte	0xff
	.zero		1


	//   ....[110]....
        /*07dc*/ 	.word	0x00009d20
        /*07e0*/ 	.word	0x000000ff
        /*07e4*/ 	.word	0x00000000
        /*07e8*/ 	.short	0x0101
        /*07ea*/ 	.byte	0x04
	.zero		1


	//   ....[111]....
        /*07ec*/ 	.word	0x00009d50
        /*07f0*/ 	.word	0x00000000
        /*07f4*/ 	.word	0x00000060
        /*07f8*/ 	.short	0x010a
        /*07fa*/ 	.byte	0xff
	.zero		1


	//   ....[112]....
        /*07fc*/ 	.word	0x00009db0
        /*0800*/ 	.word	0x00000000
        /*0804*/ 	.word	0x00000060
        /*0808*/ 	.short	0x010a
        /*080a*/ 	.byte	0xff
	.zero		1


	//   ....[113]....
        /*080c*/ 	.word	0x00009e10
        /*0810*/ 	.word	0x00000000
        /*0814*/ 	.word	0x00000110
        /*0818*/ 	.short	0x010a
        /*081a*/ 	.byte	0xff
	.zero		1


	//   ....[114]....
        /*081c*/ 	.word	0x00009e70
        /*0820*/ 	.word	0x00000000
        /*0824*/ 	.word	0x00000000
        /*0828*/ 	.short	0x010a
        /*082a*/ 	.byte	0xff
	.zero		1


	//   ....[115]....
        /*082c*/ 	.word	0x00009ed0
        /*0830*/ 	.word	0x00000000
        /*0834*/ 	.word	0x00000000
        /*0838*/ 	.short	0x010a
        /*083a*/ 	.byte	0xff
	.zero		1


	//   ....[116]....
        /*083c*/ 	.word	0x00009f30
        /*0840*/ 	.word	0x00000000
        /*0844*/ 	.word	0x00000000
        /*0848*/ 	.short	0x010a
        /*084a*/ 	.byte	0xff
	.zero		1


	//   ....[117]....
        /*084c*/ 	.word	0x00009f90
        /*0850*/ 	.word	0x00000000
        /*0854*/ 	.word	0x00000000
        /*0858*/ 	.short	0x010a
        /*085a*/ 	.byte	0xff
	.zero		1


	//   ....[118]....
        /*085c*/ 	.word	0x00009ff0
        /*0860*/ 	.word	0x00000000
        /*0864*/ 	.word	0x00000000
        /*0868*/ 	.short	0x010a
        /*086a*/ 	.byte	0xff
	.zero		1


	//   ....[119]....
        /*086c*/ 	.word	0x0000a050
        /*0870*/ 	.word	0x00000000
        /*0874*/ 	.word	0x00000000
        /*0878*/ 	.short	0x010a
        /*087a*/ 	.byte	0xff
	.zero		1


	//   ....[120]....
        /*087c*/ 	.word	0x0000a0b0
        /*0880*/ 	.word	0x00000000
        /*0884*/ 	.word	0x00000000
        /*0888*/ 	.short	0x010a
        /*088a*/ 	.byte	0xff
	.zero		1


	//   ....[121]....
        /*088c*/ 	.word	0x0000a110
        /*0890*/ 	.word	0x00000000
        /*0894*/ 	.word	0x00000000
        /*0898*/ 	.short	0x010a
        /*089a*/ 	.byte	0xff
	.zero		1


	//   ....[122]....
        /*089c*/ 	.word	0x0000a170
        /*08a0*/ 	.word	0x00000000
        /*08a4*/ 	.word	0x00000000
        /*08a8*/ 	.short	0x010a
        /*08aa*/ 	.byte	0xff
	.zero		1


	//   ....[123]....
        /*08ac*/ 	.word	0x0000a1d0
        /*08b0*/ 	.word	0x00000000
        /*08b4*/ 	.word	0x00000000
        /*08b8*/ 	.short	0x010a
        /*08ba*/ 	.byte	0xff
	.zero		1


	//   ....[124]....
        /*08bc*/ 	.word	0x0000a230
        /*08c0*/ 	.word	0x00000000
        /*08c4*/ 	.word	0x00000000
        /*08c8*/ 	.short	0x010a
        /*08ca*/ 	.byte	0xff
	.zero		1


	//   ....[125]....
        /*08cc*/ 	.word	0x0000a290
        /*08d0*/ 	.word	0x00000004
        /*08d4*/ 	.word	0x00000118
        /*08d8*/ 	.short	0x010a
        /*08da*/ 	.byte	0xff
	.zero		1


	//   ....[126]....
        /*08dc*/ 	.word	0x0000a2f0
        /*08e0*/ 	.word	0x00000004
        /*08e4*/ 	.word	0x00000110
        /*08e8*/ 	.short	0x010a
        /*08ea*/ 	.byte	0xff
	.zero		1


	//   ....[127]....
        /*08ec*/ 	.word	0x0000a350
        /*08f0*/ 	.word	0x00000000
        /*08f4*/ 	.word	0x00000110
        /*08f8*/ 	.short	0x010a
        /*08fa*/ 	.byte	0xff
	.zero		1


	//   ....[128]....
        /*08fc*/ 	.word	0x0000a3b0
        /*0900*/ 	.word	0x00000004
        /*0904*/ 	.word	0x00000130
        /*0908*/ 	.short	0x010a
        /*090a*/ 	.byte	0xff
	.zero		1


	//   ....[129]....
        /*090c*/ 	.word	0x0000a410
        /*0910*/ 	.word	0x00000000
        /*0914*/ 	.word	0x00000000
        /*0918*/ 	.short	0x010a
        /*091a*/ 	.byte	0xff
	.zero		1


	//   ....[130]....
        /*091c*/ 	.word	0x0000a470
        /*0920*/ 	.word	0x00000000
        /*0924*/ 	.word	0x00000000
        /*0928*/ 	.short	0x010a
        /*092a*/ 	.byte	0xff
	.zero		1


	//   ....[131]....
        /*092c*/ 	.word	0x0000a4d0
        /*0930*/ 	.word	0x00000000
        /*0934*/ 	.word	0x00000000
        /*0938*/ 	.short	0x010a
        /*093a*/ 	.byte	0xff
	.zero		1


	//   ....[132]....
        /*093c*/ 	.word	0x0000a530
        /*0940*/ 	.word	0x00000000
        /*0944*/ 	.word	0x00000110
        /*0948*/ 	.short	0x010a
        /*094a*/ 	.byte	0xff
	.zero		1


	//   ....[133]....
        /*094c*/ 	.word	0x0000a590
        /*0950*/ 	.word	0x00000000
        /*0954*/ 	.word	0x00000108
        /*0958*/ 	.short	0x010a
        /*095a*/ 	.byte	0xff
	.zero		1


	//   ....[134]....
        /*095c*/ 	.word	0x0000a5f0
        /*0960*/ 	.word	0x00000002
        /*0964*/ 	.word	0x000000e0
        /*0968*/ 	.short	0x010a
        /*096a*/ 	.byte	0xff
	.zero		1


	//   ....[135]....
        /*096c*/ 	.word	0x0000a650
        /*0970*/ 	.word	0x00000002
        /*0974*/ 	.word	0x000000e8
        /*0978*/ 	.short	0x010a
        /*097a*/ 	.byte	0xff
	.zero		1


	//   ....[136]....
        /*097c*/ 	.word	0x0000a6b0
        /*0980*/ 	.word	0x00000002
        /*0984*/ 	.word	0x000000f0
        /*0988*/ 	.short	0x010a
        /*098a*/ 	.byte	0xff
	.zero		1


	//   ....[137]....
        /*098c*/ 	.word	0x0000a710
        /*0990*/ 	.word	0x00000000
        /*0994*/ 	.word	0x000000f8
        /*0998*/ 	.short	0x010a
        /*099a*/ 	.byte	0xff
	.zero		1


	//   ....[138]....
        /*099c*/ 	.word	0x0000a770
        /*09a0*/ 	.word	0x00000000
        /*09a4*/ 	.word	0x000000e0
        /*09a8*/ 	.short	0x010a
        /*09aa*/ 	.byte	0xff
	.zero		1


	//   ....[139]....
        /*09ac*/ 	.word	0x0000a7d0
        /*09b0*/ 	.word	0x00000000
        /*09b4*/ 	.word	0x000000e8
        /*09b8*/ 	.short	0x010a
        /*09ba*/ 	.byte	0xff
	.zero		1


	//   ....[140]....
        /*09bc*/ 	.word	0x0000a830
        /*09c0*/ 	.word	0x00000000
        /*09c4*/ 	.word	0x000000f0
        /*09c8*/ 	.short	0x010a
        /*09ca*/ 	.byte	0xff
	.zero		1


	//   ....[141]....
        /*09cc*/ 	.word	0x0000a890
        /*09d0*/ 	.word	0x00000000
        /*09d4*/ 	.word	0x00000110
        /*09d8*/ 	.short	0x010a
        /*09da*/ 	.byte	0xff
	.zero		1


	//   ....[142]....
        /*09dc*/ 	.word	0x0000a8f0
        /*09e0*/ 	.word	0x00000002
        /*09e4*/ 	.word	0x000000c0
        /*09e8*/ 	.short	0x010a
        /*09ea*/ 	.byte	0xff
	.zero		1


	//   ....[143]....
        /*09ec*/ 	.word	0x0000a940
        /*09f0*/ 	.word	0x00000038
        /*09f4*/ 	.word	0x00000120
        /*09f8*/ 	.short	0x010a
        /*09fa*/ 	.byte	0xff
	.zero		1


	//   ....[144]....
        /*09fc*/ 	.word	0x0000a990
        /*0a00*/ 	.word	0x00000002
        /*0a04*/ 	.word	0x000000c0
        /*0a08*/ 	.short	0x010a
        /*0a0a*/ 	.byte	0xff
	.zero		1


	//   ....[145]....
        /*0a0c*/ 	.word	0x0000a9e0
        /*0a10*/ 	.word	0x00000006
        /*0a14*/ 	.word	0x000000c0
        /*0a18*/ 	.short	0x010a
        /*0a1a*/ 	.byte	0xff
	.zero		1


	//   ....[146]....
        /*0a1c*/ 	.word	0x0000aa30
        /*0a20*/ 	.word	0x00000002
        /*0a24*/ 	.word	0x000000c0
        /*0a28*/ 	.short	0x010a
        /*0a2a*/ 	.byte	0xff
	.zero		1


	//----- nvinfo : EIATTR_NUM_MBARRIERS
	.align		4
.L_47:
        /*0a2c*/ 	.byte	0x03, 0x38
        /*0a2e*/ 	.short	0x0028


	//----- nvinfo : EIATTR_EXIT_INSTR_OFFSETS
	.align		4
        /*0a30*/ 	.byte	0x04, 0x1c
        /*0a32*/ 	.short	(.L_49 - .L_48)


	//   ....[0]....
.L_48:
        /*0a34*/ 	.word	0x00003180


	//   ....[1]....
        /*0a38*/ 	.word	0x00003430


	//   ....[2]....
        /*0a3c*/ 	.word	0x00003490


	//   ....[3]....
        /*0a40*/ 	.word	0x000041e0


	//   ....[4]....
        /*0a44*/ 	.word	0x00005580


	//   ....[5]....
        /*0a48*/ 	.word	0x000055c0


	//   ....[6]....
        /*0a4c*/ 	.word	0x00009c00


	//   ....[7]....
        /*0a50*/ 	.word	0x00009c80


	//   ....[8]....
        /*0a54*/ 	.word	0x00009cb0


	//   ....[9]....
        /*0a58*/ 	.word	0x00009d30


	//----- nvinfo : EIATTR_MAX_THREADS
	.align		4
.L_49:
        /*0a5c*/ 	.byte	0x04, 0x05
        /*0a5e*/ 	.short	(.L_51 - .L_50)
.L_50:
        /*0a60*/ 	.word	0x00000100
        /*0a64*/ 	.word	0x00000001
        /*0a68*/ 	.word	0x00000001


	//----- nvinfo : EIATTR_CRS_STACK_SIZE
	.align		4
.L_51:
        /*0a6c*/ 	.byte	0x04, 0x1e
        /*0a6e*/ 	.short	(.L_53 - .L_52)
.L_52:
        /*0a70*/ 	.word	0x00000000


	//----- nvinfo : EIATTR_CBANK_PARAM_SIZE
	.align		4
.L_53:
        /*0a74*/ 	.byte	0x03, 0x19
        /*0a76*/ 	.short	0x0900


	//----- nvinfo : EIATTR_PARAM_CBANK
	.align		4
        /*0a78*/ 	.byte	0x04, 0x0a
        /*0a7a*/ 	.short	(.L_55 - .L_54)
	.align		4
.L_54:
        /*0a7c*/ 	.word	index@(.nv.constant0._ZN7cutlass13device_kernelINS_4conv6kernel13ConvUniversalINS1_16ConvProblemShapeILNS1_8OperatorE0ELi3EEENS1_10collective14CollectiveConvINS1_47MainloopSm100TmaUmmaWarpSpecializedImplicitGemmILS5_0ELi12ELi3ELi1ELi2EN4cute5tupleIJNSA_1CILi1EEESD_SD_EEEEENSB_IJNSC_ILi128EEESG_NSB_IJNSC_ILi32EEEEEEEEENS_10bfloat16_tESK_NSA_8TiledMMAINSA_8MMA_AtomIJNSA_20SM100_MMA_F16BF16_SSISK_SK_fLi128ELi128ELNSA_4UMMA5MajorE0ELSP_0ELNSO_7ScaleInE0ELSQ_0EEEEEENSA_6LayoutISE_NSB_IJNSC_ILi0EEESU_SU_EEEEENSB_IJNSA_10UnderscoreESX_SX_EEEEENS7_6detail27Sm100ImplicitGemmTileTraitsINSA_20SM90_TMA_LOAD_IM2COLENSA_14ComposedLayoutINSA_7SwizzleILi2ELi4ELi3EEENSA_18smem_ptr_flag_bitsILi16EEENST_INSB_IJNSC_ILi8EEESH_EEENSB_IJSH_SD_EEEEEEEvEENS11_INSA_13SM90_TMA_LOADES1C_vEEEENS_8epilogue10collective18CollectiveEpilogueINS1H_23Sm100TmaWarpSpecializedILi4ELi2ELi32ELb1ELb0EEEJSJ_NSB_IJNST_ISG_SD_EENST_ISH_SD_EEEEESK_NSB_IJNSB_IJllllEEESD_SU_EEESK_S1Q_NS1H_6fusion15FusionCallbacksIS1L_NS1R_17LinearCombinationISK_fSK_fLNS_15FloatRoundStyleE2EEESJ_S1O_JEEENSA_5SM1004TMEM4LOAD26SM100_TMEM_LOAD_32dp32b32xES12_S1C_NSA_39AutoVectorizingCopyWithAssumedAlignmentILi128EEENSA_21SM90_TMA_STORE_IM2COLES1C_S22_S22_EEEvvEEEEvNT_6ParamsE)
        /*0a80*/ 	.short	0x0380
        /*0a82*/ 	.short	0x0900


	//----- nvinfo : EIATTR_SW_WAR
	.align		4
.L_55:
        /*0a84*/ 	.byte	0x04, 0x36
        /*0a86*/ 	.short	(.L_57 - .L_56)
.L_56:
        /*0a88*/ 	.word	0x00000008
.L_57:


//--------------------- .nv.callgraph             --------------------------
	.section	.nv.callgraph,"",@"SHT_CUDA_CALLGRAPH"
	.align	4
	.sectionentsize	8
	.align		4
        /*0000*/ 	.word	0x00000000
	.align		4
        /*0004*/ 	.word	0xffffffff
	.align		4
        /*0008*/ 	.word	index@(_ZN7cutlass13device_kernelINS_4conv6kernel13ConvUniversalINS1_16ConvProblemShapeILNS1_8OperatorE0ELi3EEENS1_10collective14CollectiveConvINS1_47MainloopSm100TmaUmmaWarpSpecializedImplicitGemmILS5_0ELi12ELi3ELi1ELi2EN4cute5tupleIJNSA_1CILi1EEESD_SD_EEEEENSB_IJNSC_ILi128EEESG_NSB_IJNSC_ILi32EEEEEEEEENS_10bfloat16_tESK_NSA_8TiledMMAINSA_8MMA_AtomIJNSA_20SM100_MMA_F16BF16_SSISK_SK_fLi128ELi128ELNSA_4UMMA5MajorE0ELSP_0ELNSO_7ScaleInE0ELSQ_0EEEEEENSA_6LayoutISE_NSB_IJNSC_ILi0EEESU_SU_EEEEENSB_IJNSA_10UnderscoreESX_SX_EEEEENS7_6detail27Sm100ImplicitGemmTileTraitsINSA_20SM90_TMA_LOAD_IM2COLENSA_14ComposedLayoutINSA_7SwizzleILi2ELi4ELi3EEENSA_18smem_ptr_flag_bitsILi16EEENST_INSB_IJNSC_ILi8EEESH_EEENSB_IJSH_SD_EEEEEEEvEENS11_INSA_13SM90_TMA_LOADES1C_vEEEENS_8epilogue10collective18CollectiveEpilogueINS1H_23Sm100TmaWarpSpecializedILi4ELi2ELi32ELb1ELb0EEEJSJ_NSB_IJNST_ISG_SD_EENST_ISH_SD_EEEEESK_NSB_IJNSB_IJllllEEESD_SU_EEESK_S1Q_NS1H_6fusion15FusionCallbacksIS1L_NS1R_17LinearCombinationISK_fSK_fLNS_15FloatRoundStyleE2EEESJ_S1O_JEEENSA_5SM1004TMEM4LOAD26SM100_TMEM_LOAD_32dp32b32xES12_S1C_NSA_39AutoVectorizingCopyWithAssumedAlignmentILi128EEENSA_21SM90_TMA_STORE_IM2COLES1C_S22_S22_EEEvvEEEEvNT_6ParamsE)
	.align		4
        /*000c*/ 	.word	index@(__assertfail)
	.align		4
        /*0010*/ 	.word	0x00000000
	.align		4
        /*0014*/ 	.word	0xfffffffe
	.align		4
        /*0018*/ 	.word	0x00000000
	.align		4
        /*001c*/ 	.word	0xfffffffd
	.align		4
        /*0020*/ 	.word	0x00000000
	.align		4
        /*0024*/ 	.word	0xfffffffc


//--------------------- .nv.constant4             --------------------------
	.section	.nv.constant4,"a",@progbits
	.align	8
	.align		8
.nv.constant4:
        /*0000*/ 	.dword	__assertfail
	.align		8
        /*0008*/ 	.dword	__unnamed_1
	.align		8
        /*0010*/ 	.dword	__unnamed_2
	.align		8
        /*0018*/ 	.dword	_ZN39_INTERNAL_c81a1fad_4_k_cu_27f67dcc_31234cuda3std3__45__cpo5beginE
	.align		8
        /*0020*/ 	.dword	_ZN39_INTERNAL_c81a1fad_4_k_cu_27f67dcc_31234cuda3std3__45__cpo3endE
	.align		8
        /*0028*/ 	.dword	_ZN39_INTERNAL_c81a1fad_4_k_cu_27f67dcc_31234cuda3std3__45__cpo6cbeginE
	.align		8
        /*0030*/ 	.dword	_ZN39_INTERNAL_c81a1fad_4_k_cu_27f67dcc_31234cuda3std3__45__cpo4cendE
	.align		8
        /*0038*/ 	.dword	_ZN39_INTERNAL_c81a1fad_4_k_cu_27f67dcc_31234cuda3std3__441_GLOBAL__N__c81a1fad_4_k_cu_27f67dcc_31236ignoreE
	.align		8
        /*0040*/ 	.dword	_ZN39_INTERNAL_c81a1fad_4_k_cu_27f67dcc_31234cuda3std3__419piecewise_constructE
	.align		8
        /*0048*/ 	.dword	_ZN39_INTERNAL_c81a1fad_4_k_cu_27f67dcc_31234cuda3std3__48in_placeE
	.align		8
        /*0050*/ 	.dword	_ZN39_INTERNAL_c81a1fad_4_k_cu_27f67dcc_31234cuda3std6ranges3__45__cpo4swapE
	.align		8
        /*0058*/ 	.dword	_ZN39_INTERNAL_c81a1fad_4_k_cu_27f67dcc_31234cuda3std6ranges3__45__cpo9iter_moveE
	.align		8
        /*0060*/ 	.dword	_ZN39_INTERNAL_c81a1fad_4_k_cu_27f67dcc_31234cute7productE
	.align		8
        /*0068*/ 	.dword	_ZN39_INTERNAL_c81a1fad_4_k_cu_27f67dcc_31234cute1_E
	.align		8
        /*0070*/ 	.dword	$str$27
	.align		8
        /*0078*/ 	.dword	$str$28
	.align		8
        /*0080*/ 	.dword	$str$29
	.align		8
        /*0088*/ 	.dword	$str$30


//--------------------- .text._ZN7cutlass13device_kernelINS_4conv6kernel13ConvUniversalINS1_16ConvProblemShapeILNS1_8OperatorE0ELi3EEENS1_10collective14CollectiveConvINS1_47MainloopSm100TmaUmmaWarpSpecializedImplicitGemmILS5_0ELi12ELi3ELi1ELi2EN4cute5tupleIJNSA_1CILi1EEESD_SD_EEEEENSB_IJNSC_ILi128EEESG_NSB_IJNSC_ILi32EEEEEEEEENS_10bfloat16_tESK_NSA_8TiledMMAINSA_8MMA_AtomIJNSA_20SM100_MMA_F16BF16_SSISK_SK_fLi128ELi128ELNSA_4UMMA5MajorE0ELSP_0ELNSO_7ScaleInE0ELSQ_0EEEEEENSA_6LayoutISE_NSB_IJNSC_ILi0EEESU_SU_EEEEENSB_IJNSA_10UnderscoreESX_SX_EEEEENS7_6detail27Sm100ImplicitGemmTileTraitsINSA_20SM90_TMA_LOAD_IM2COLENSA_14ComposedLayoutINSA_7SwizzleILi2ELi4ELi3EEENSA_18smem_ptr_flag_bitsILi16EEENST_INSB_IJNSC_ILi8EEESH_EEENSB_IJSH_SD_EEEEEEEvEENS11_INSA_13SM90_TMA_LOADES1C_vEEEENS_8epilogue10collective18CollectiveEpilogueINS1H_23Sm100TmaWarpSpecializedILi4ELi2ELi32ELb1ELb0EEEJSJ_NSB_IJNST_ISG_SD_EENST_ISH_SD_EEEEESK_NSB_IJNSB_IJllllEEESD_SU_EEESK_S1Q_NS1H_6fusion15FusionCallbacksIS1L_NS1R_17LinearCombinationISK_fSK_fLNS_15FloatRoundStyleE2EEESJ_S1O_JEEENSA_5SM1004TMEM4LOAD26SM100_TMEM_LOAD_32dp32b32xES12_S1C_NSA_39AutoVectorizingCopyWithAssumedAlignmentILi128EEENSA_21SM90_TMA_STORE_IM2COLES1C_S22_S22_EEEvvEEEEvNT_6ParamsE --------------------------
	.section	.text._ZN7cutlass13device_kernelINS_4conv6kernel13ConvUniversalINS1_16ConvProblemShapeILNS1_8OperatorE0ELi3EEENS1_10collective14CollectiveConvINS1_47MainloopSm100TmaUmmaWarpSpecializedImplicitGemmILS5_0ELi12ELi3ELi1ELi2EN4cute5tupleIJNSA_1CILi1EEESD_SD_EEEEENSB_IJNSC_ILi128EEESG_NSB_IJNSC_ILi32EEEEEEEEENS_10bfloat16_tESK_NSA_8TiledMMAINSA_8MMA_AtomIJNSA_20SM100_MMA_F16BF16_SSISK_SK_fLi128ELi128ELNSA_4UMMA5MajorE0ELSP_0ELNSO_7ScaleInE0ELSQ_0EEEEEENSA_6LayoutISE_NSB_IJNSC_ILi0EEESU_SU_EEEEENSB_IJNSA_10UnderscoreESX_SX_EEEEENS7_6detail27Sm100ImplicitGemmTileTraitsINSA_20SM90_TMA_LOAD_IM2COLENSA_14ComposedLayoutINSA_7SwizzleILi2ELi4ELi3EEENSA_18smem_ptr_flag_bitsILi16EEENST_INSB_IJNSC_ILi8EEESH_EEENSB_IJSH_SD_EEEEEEEvEENS11_INSA_13SM90_TMA_LOADES1C_vEEEENS_8epilogue10collective18CollectiveEpilogueINS1H_23Sm100TmaWarpSpecializedILi4ELi2ELi32ELb1ELb0EEEJSJ_NSB_IJNST_ISG_SD_EENST_ISH_SD_EEEEESK_NSB_IJNSB_IJllllEEESD_SU_EEESK_S1Q_NS1H_6fusion15FusionCallbacksIS1L_NS1R_17LinearCombinationISK_fSK_fLNS_15FloatRoundStyleE2EEESJ_S1O_JEEENSA_5SM1004TMEM4LOAD26SM100_TMEM_LOAD_32dp32b32xES12_S1C_NSA_39AutoVectorizingCopyWithAssumedAlignmentILi128EEENSA_21SM90_TMA_STORE_IM2COLES1C_S22_S22_EEEvvEEEEvNT_6ParamsE,"ax",@progbits
	.align	128
.text._ZN7cutlass13device_kernelINS_4conv6kernel13ConvUniversalINS1_16ConvProblemShapeILNS1_8OperatorE0ELi3EEENS1_10collective14CollectiveConvINS1_47MainloopSm100TmaUmmaWarpSpecializedImplicitGemmILS5_0ELi12ELi3ELi1ELi2EN4cute5tupleIJNSA_1CILi1EEESD_SD_EEEEENSB_IJNSC_ILi128EEESG_NSB_IJNSC_ILi32EEEEEEEEENS_10bfloat16_tESK_NSA_8TiledMMAINSA_8MMA_AtomIJNSA_20SM100_MMA_F16BF16_SSISK_SK_fLi128ELi128ELNSA_4UMMA5MajorE0ELSP_0ELNSO_7ScaleInE0ELSQ_0EEEEEENSA_6LayoutISE_NSB_IJNSC_ILi0EEESU_SU_EEEEENSB_IJNSA_10UnderscoreESX_SX_EEEEENS7_6detail27Sm100ImplicitGemmTileTraitsINSA_20SM90_TMA_LOAD_IM2COLENSA_14ComposedLayoutINSA_7SwizzleILi2ELi4ELi3EEENSA_18smem_ptr_flag_bitsILi16EEENST_INSB_IJNSC_ILi8EEESH_EEENSB_IJSH_SD_EEEEEEEvEENS11_INSA_13SM90_TMA_LOADES1C_vEEEENS_8epilogue10collective18CollectiveEpilogueINS1H_23Sm100TmaWarpSpecializedILi4ELi2ELi32ELb1ELb0EEEJSJ_NSB_IJNST_ISG_SD_EENST_ISH_SD_EEEEESK_NSB_IJNSB_IJllllEEESD_SU_EEESK_S1Q_NS1H_6fusion15FusionCallbacksIS1L_NS1R_17LinearCombinationISK_fSK_fLNS_15FloatRoundStyleE2EEESJ_S1O_JEEENSA_5SM1004TMEM4LOAD26SM100_TMEM_LOAD_32dp32b32xES12_S1C_NSA_39AutoVectorizingCopyWithAssumedAlignmentILi128EEENSA_21SM90_TMA_STORE_IM2COLES1C_S22_S22_EEEvvEEEEvNT_6ParamsE:
        .type           _ZN7cutlass13device_kernelINS_4conv6kernel13ConvUniversalINS1_16ConvProblemShapeILNS1_8OperatorE0ELi3EEENS1_10collective14CollectiveConvINS1_47MainloopSm100TmaUmmaWarpSpecializedImplicitGemmILS5_0ELi12ELi3ELi1ELi2EN4cute5tupleIJNSA_1CILi1EEESD_SD_EEEEENSB_IJNSC_ILi128EEESG_NSB_IJNSC_ILi32EEEEEEEEENS_10bfloat16_tESK_NSA_8TiledMMAINSA_8MMA_AtomIJNSA_20SM100_MMA_F16BF16_SSISK_SK_fLi128ELi128ELNSA_4UMMA5MajorE0ELSP_0ELNSO_7ScaleInE0ELSQ_0EEEEEENSA_6LayoutISE_NSB_IJNSC_ILi0EEESU_SU_EEEEENSB_IJNSA_10UnderscoreESX_SX_EEEEENS7_6detail27Sm100ImplicitGemmTileTraitsINSA_20SM90_TMA_LOAD_IM2COLENSA_14ComposedLayoutINSA_7SwizzleILi2ELi4ELi3EEENSA_18smem_ptr_flag_bitsILi16EEENST_INSB_IJNSC_ILi8EEESH_EEENSB_IJSH_SD_EEEEEEEvEENS11_INSA_13SM90_TMA_LOADES1C_vEEEENS_8epilogue10collective18CollectiveEpilogueINS1H_23Sm100TmaWarpSpecializedILi4ELi2ELi32ELb1ELb0EEEJSJ_NSB_IJNST_ISG_SD_EENST_ISH_SD_EEEEESK_NSB_IJNSB_IJllllEEESD_SU_EEESK_S1Q_NS1H_6fusion15FusionCallbacksIS1L_NS1R_17LinearCombinationISK_fSK_fLNS_15FloatRoundStyleE2EEESJ_S1O_JEEENSA_5SM1004TMEM4LOAD26SM100_TMEM_LOAD_32dp32b32xES12_S1C_NSA_39AutoVectorizingCopyWithAssumedAlignmentILi128EEENSA_21SM90_TMA_STORE_IM2COLES1C_S22_S22_EEEvvEEEEvNT_6ParamsE,@function
        .size           _ZN7cutlass13device_kernelINS_4conv6kernel13ConvUniversalINS1_16ConvProblemShapeILNS1_8OperatorE0ELi3EEENS1_10collective14CollectiveConvINS1_47MainloopSm100TmaUmmaWarpSpecializedImplicitGemmILS5_0ELi12ELi3ELi1ELi2EN4cute5tupleIJNSA_1CILi1EEESD_SD_EEEEENSB_IJNSC_ILi128EEESG_NSB_IJNSC_ILi32EEEEEEEEENS_10bfloat16_tESK_NSA_8TiledMMAINSA_8MMA_AtomIJNSA_20SM100_MMA_F16BF16_SSISK_SK_fLi128ELi128ELNSA_4UMMA5MajorE0ELSP_0ELNSO_7ScaleInE0ELSQ_0EEEEEENSA_6LayoutISE_NSB_IJNSC_ILi0EEESU_SU_EEEEENSB_IJNSA_10UnderscoreESX_SX_EEEEENS7_6detail27Sm100ImplicitGemmTileTraitsINSA_20SM90_TMA_LOAD_IM2COLENSA_14ComposedLayoutINSA_7SwizzleILi2ELi4ELi3EEENSA_18smem_ptr_flag_bitsILi16EEENST_INSB_IJNSC_ILi8EEESH_EEENSB_IJSH_SD_EEEEEEEvEENS11_INSA_13SM90_TMA_LOADES1C_vEEEENS_8epilogue10collective18CollectiveEpilogueINS1H_23Sm100TmaWarpSpecializedILi4ELi2ELi32ELb1ELb0EEEJSJ_NSB_IJNST_ISG_SD_EENST_ISH_SD_EEEEESK_NSB_IJNSB_IJllllEEESD_SU_EEESK_S1Q_NS1H_6fusion15FusionCallbacksIS1L_NS1R_17LinearCombinationISK_fSK_fLNS_15FloatRoundStyleE2EEESJ_S1O_JEEENSA_5SM1004TMEM4LOAD26SM100_TMEM_LOAD_32dp32b32xES12_S1C_NSA_39AutoVectorizingCopyWithAssumedAlignmentILi128EEENSA_21SM90_TMA_STORE_IM2COLES1C_S22_S22_EEEvvEEEEvNT_6ParamsE,(.L_x_191 - _ZN7cutlass13device_kernelINS_4conv6kernel13ConvUniversalINS1_16ConvProblemShapeILNS1_8OperatorE0ELi3EEENS1_10collective14CollectiveConvINS1_47MainloopSm100TmaUmmaWarpSpecializedImplicitGemmILS5_0ELi12ELi3ELi1ELi2EN4cute5tupleIJNSA_1CILi1EEESD_SD_EEEEENSB_IJNSC_ILi128EEESG_NSB_IJNSC_ILi32EEEEEEEEENS_10bfloat16_tESK_NSA_8TiledMMAINSA_8MMA_AtomIJNSA_20SM100_MMA_F16BF16_SSISK_SK_fLi128ELi128ELNSA_4UMMA5MajorE0ELSP_0ELNSO_7ScaleInE0ELSQ_0EEEEEENSA_6LayoutISE_NSB_IJNSC_ILi0EEESU_SU_EEEEENSB_IJNSA_10UnderscoreESX_SX_EEEEENS7_6detail27Sm100ImplicitGemmTileTraitsINSA_20SM90_TMA_LOAD_IM2COLENSA_14ComposedLayoutINSA_7SwizzleILi2ELi4ELi3EEENSA_18smem_ptr_flag_bitsILi16EEENST_INSB_IJNSC_ILi8EEESH_EEENSB_IJSH_SD_EEEEEEEvEENS11_INSA_13SM90_TMA_LOADES1C_vEEEENS_8epilogue10collective18CollectiveEpilogueINS1H_23Sm100TmaWarpSpecializedILi4ELi2ELi32ELb1ELb0EEEJSJ_NSB_IJNST_ISG_SD_EENST_ISH_SD_EEEEESK_NSB_IJNSB_IJllllEEESD_SU_EEESK_S1Q_NS1H_6fusion15FusionCallbacksIS1L_NS1R_17LinearCombinationISK_fSK_fLNS_15FloatRoundStyleE2EEESJ_S1O_JEEENSA_5SM1004TMEM4LOAD26SM100_TMEM_LOAD_32dp32b32xES12_S1C_NSA_39AutoVectorizingCopyWithAssumedAlignmentILi128EEENSA_21SM90_TMA_STORE_IM2COLES1C_S22_S22_EEEvvEEEEvNT_6ParamsE)
        .other          _ZN7cutlass13device_kernelINS_4conv6kernel13ConvUniversalINS1_16ConvProblemShapeILNS1_8OperatorE0ELi3EEENS1_10collective14CollectiveConvINS1_47MainloopSm100TmaUmmaWarpSpecializedImplicitGemmILS5_0ELi12ELi3ELi1ELi2EN4cute5tupleIJNSA_1CILi1EEESD_SD_EEEEENSB_IJNSC_ILi128EEESG_NSB_IJNSC_ILi32EEEEEEEEENS_10bfloat16_tESK_NSA_8TiledMMAINSA_8MMA_AtomIJNSA_20SM100_MMA_F16BF16_SSISK_SK_fLi128ELi128ELNSA_4UMMA5MajorE0ELSP_0ELNSO_7ScaleInE0ELSQ_0EEEEEENSA_6LayoutISE_NSB_IJNSC_ILi0EEESU_SU_EEEEENSB_IJNSA_10UnderscoreESX_SX_EEEEENS7_6detail27Sm100ImplicitGemmTileTraitsINSA_20SM90_TMA_LOAD_IM2COLENSA_14ComposedLayoutINSA_7SwizzleILi2ELi4ELi3EEENSA_18smem_ptr_flag_bitsILi16EEENST_INSB_IJNSC_ILi8EEESH_EEENSB_IJSH_SD_EEEEEEEvEENS11_INSA_13SM90_TMA_LOADES1C_vEEEENS_8epilogue10collective18CollectiveEpilogueINS1H_23Sm100TmaWarpSpecializedILi4ELi2ELi32ELb1ELb0EEEJSJ_NSB_IJNST_ISG_SD_EENST_ISH_SD_EEEEESK_NSB_IJNSB_IJllllEEESD_SU_EEESK_S1Q_NS1H_6fusion15FusionCallbacksIS1L_NS1R_17LinearCombinationISK_fSK_fLNS_15FloatRoundStyleE2EEESJ_S1O_JEEENSA_5SM1004TMEM4LOAD26SM100_TMEM_LOAD_32dp32b32xES12_S1C_NSA_39AutoVectorizingCopyWithAssumedAlignmentILi128EEENSA_21SM90_TMA_STORE_IM2COLES1C_S22_S22_EEEvvEEEEvNT_6ParamsE,@"STO_CUDA_ENTRY STV_DEFAULT"
_ZN7cutlass13device_kernelINS_4conv6kernel13ConvUniversalINS1_16ConvProblemShapeILNS1_8OperatorE0ELi3EEENS1_10collective14CollectiveConvINS1_47MainloopSm100TmaUmmaWarpSpecializedImplicitGemmILS5_0ELi12ELi3ELi1ELi2EN4cute5tupleIJNSA_1CILi1EEESD_SD_EEEEENSB_IJNSC_ILi128EEESG_NSB_IJNSC_ILi32EEEEEEEEENS_10bfloat16_tESK_NSA_8TiledMMAINSA_8MMA_AtomIJNSA_20SM100_MMA_F16BF16_SSISK_SK_fLi128ELi128ELNSA_4UMMA5MajorE0ELSP_0ELNSO_7ScaleInE0ELSQ_0EEEEEENSA_6LayoutISE_NSB_IJNSC_ILi0EEESU_SU_EEEEENSB_IJNSA_10UnderscoreESX_SX_EEEEENS7_6detail27Sm100ImplicitGemmTileTraitsINSA_20SM90_TMA_LOAD_IM2COLENSA_14ComposedLayoutINSA_7SwizzleILi2ELi4ELi3EEENSA_18smem_ptr_flag_bitsILi16EEENST_INSB_IJNSC_ILi8EEESH_EEENSB_IJSH_SD_EEEEEEEvEENS11_INSA_13SM90_TMA_LOADES1C_vEEEENS_8epilogue10collective18CollectiveEpilogueINS1H_23Sm100TmaWarpSpecializedILi4ELi2ELi32ELb1ELb0EEEJSJ_NSB_IJNST_ISG_SD_EENST_ISH_SD_EEEEESK_NSB_IJNSB_IJllllEEESD_SU_EEESK_S1Q_NS1H_6fusion15FusionCallbacksIS1L_NS1R_17LinearCombinationISK_fSK_fLNS_15FloatRoundStyleE2EEESJ_S1O_JEEENSA_5SM1004TMEM4LOAD26SM100_TMEM_LOAD_32dp32b32xES12_S1C_NSA_39AutoVectorizingCopyWithAssumedAlignmentILi128EEENSA_21SM90_TMA_STORE_IM2COLES1C_S22_S22_EEEvvEEEEvNT_6ParamsE:
[----:B------:R-:W1:Y:S01]  /*0000*/  LDC R1, c[0x0][0x37c] ;  /* 0x0000df00ff017b82 */ /* 0x000e620000000800 */
[----:B------:R-:W2:Y:S01]  /*0010*/  S2R R83, SR_TID.X ;  /* 0x0000000000537919 */ /* 0x000ea20000002100 */
[----:B------:R-:W3:Y:S01]  /*0020*/  LDCU.64 UR8, c[0x0][0x990] ;  /* 0x00013200ff0877ac */ /* 0x000ee20008000a00 */
[----:B-1----:R-:W-:Y:S01]  /*0030*/  VIADD R1, R1, 0xfffffff8 ;  /* 0xfffffff801017836 */ /* 0x002fe20000000000 */
[----:B------:R-:W-:Y:S02]  /*0040*/  PRMT R85, RZ, 0x7610, R85 ;  /* 0x00007610ff557816 */ /* 0x000fe40000000055 */
[----:B------:R-:W-:Y:S01]  /*0050*/  ELECT P3, URZ, PT ;  /* 0x0000000000ff782f */ /* 0x000fe20003860000 */
[----:B---3--:R-:W-:-:S04]  /*0060*/  UISETP.NE.U32.AND UP0, UPT, UR8, URZ, UPT ;  /* 0x000000ff0800728c */ /* 0x008fc8000bf05070 */
[----:B------:R-:W-:Y:S01]  /*0070*/  UISETP.NE.AND.EX UP0, UPT, UR9, URZ, UPT, UP0 ;  /* 0x000000ff0900728c */ /* 0x000fe2000bf05300 */
[----:B--2---:R-:W-:-:S05]  /*0080*/  SHF.R.U32.HI R86, RZ, 0x5, R83 ;  /* 0x00000005ff567819 */ /* 0x004fca0000011653 */
[----:B------:R-:W1:Y:S02]  /*0090*/  SHFL.IDX PT, R0, R86, RZ, 0x1f ;  /* 0x00001fff56007589 */ /* 0x000e6400000e0000 */
[----:B-1----:R-:W-:Y:S01]  /*00a0*/  R2UR UR18, R0 ;  /* 0x00000000001272ca */ /* 0x002fe200000e0000 */
[----:B------:R-:W-:-:S14]  /*00b0*/  BRA.U UP0, `(.L_x_0) ;  /* 0x0000000100307547 */ /* 0x000fdc000b800000 */
[----:B------:R-:W1:Y:S02]  /*00c0*/  LDCU.64 UR4, c[0x0][0x988] ;  /* 0x00013100ff0477ac */ /* 0x000e640008000a00 */
[----:B-1----:R-:W-:-:S04]  /*00d0*/  UISETP.NE.U32.AND UP0, UPT, UR4, URZ, UPT ;  /* 0x000000ff0400728c */ /* 0x002fc8000bf05070 */
[----:B------:R-:W-:-:S09]  /*00e0*/  UISETP.NE.AND.EX UP0, UPT, UR5, URZ, UPT, UP0 ;  /* 0x000000ff0500728c */ /* 0x000fd2000bf05300 */
[----:B------:R-:W-:Y:S05]  /*00f0*/  BRA.U !UP0, `(.L_x_1) ;  /* 0x0000000108147547 */ /* 0x000fea000b800000 */
[----:B------:R-:W1:Y:S01]  /*0100*/  LDC.64 R2, c[0x0][0x988] ;  /* 0x00026200ff027b82 */ /* 0x000e620000000a00 */
[----:B------:R-:W1:Y:S02]  /*0110*/  LDCU.64 UR4, c[0x0][0x358] ;  /* 0x00006b00ff0477ac */ /* 0x000e640008000a00 */
[----:B-1----:R1:W5:Y:S01]  /*0120*/  LDG.E R41, desc[UR4][R2.64] ;  /* 0x0000000402297981 */ /* 0x002362000c1e1900 */
[----:B------:R-:W-:Y:S01]  /*0130*/  HFMA2 R85, -RZ, RZ, 0, 5.9604644775390625e-08 ;  /* 0x00000001ff557431 */ /* 0x000fe200000001ff */
[----:B------:R-:W-:Y:S05]  /*0140*/  BRA `(.L_x_0) ;  /* 0x00000000000c7947 */ /* 0x000fea0003800000 */
.L_x_1:
[----:B------:R-:W1:Y:S01]  /*0150*/  LDCU UR4, c[0x0][0x980] ;  /* 0x00013000ff0477ac */ /* 0x000e620008000800 */
[----:B------:R-:W-:Y:S01]  /*0160*/  HFMA2 R85, -RZ, RZ, 0, 5.9604644775390625e-08 ;  /* 0x00000001ff557431 */ /* 0x000fe200000001ff */
[----:B-1----:R-:W-:-:S07]  /*0170*/  MOV R41, UR4 ;  /* 0x0000000400297c02 */ /* 0x002fce0008000f00 */
.L_x_0:
[----:B------:R-:W2:Y:S02]  /*0180*/  LDCU.64 UR4, c[0x0][0x9b0] ;  /* 0x00013600ff0477ac */ /* 0x000ea40008000a00 */
[----:B--2---:R-:W-:-:S04]  /*0190*/  UISETP.NE.U32.AND UP0, UPT, UR4, URZ, UPT ;  /* 0x000000ff0400728c */ /* 0x004fc8000bf05070 */
[----:B------:R-:W-:-:S09]  /*01a0*/  UISETP.NE.AND.EX UP0, UPT, UR5, URZ, UPT, UP0 ;  /* 0x000000ff0500728c */ /* 0x000fd2000bf05300 */
[----:B------:R-:W-:Y:S05]  /*01b0*/  BRA.U UP0, `(.L_x_2) ;  /* 0x0000000100287547 */ /* 0x000fea000b800000 */
[----:B------:R-:W2:Y:S02]  /*01c0*/  LDCU.64 UR4, c[0x0][0x9a8] ;  /* 0x00013500ff0477ac */ /* 0x000ea40008000a00 */
[----:B--2---:R-:W-:-:S04]  /*01d0*/  UISETP.NE.U32.AND UP0, UPT, UR4, URZ, UPT ;  /* 0x000000ff0400728c */ /* 0x004fc8000bf05070 */
[----:B------:R-:W-:-:S09]  /*01e0*/  UISETP.NE.AND.EX UP0, UPT, UR5, URZ, UPT, UP0 ;  /* 0x000000ff0500728c */ /* 0x000fd2000bf05300 */
[----:B------:R-:W-:Y:S05]  /*01f0*/  BRA.U !UP0, `(.L_x_3) ;  /* 0x0000000108107547 */ /* 0x000fea000b800000 */
[----:B------:R-:W2:Y:S01]  /*0200*/  LDC.64 R38, c[0x0][0x9a8] ;  /* 0x00026a00ff267b82 */ /* 0x000ea20000000a00 */
[----:B------:R-:W2:Y:S02]  /*0210*/  LDCU.64 UR4, c[0x0][0x358] ;  /* 0x00006b00ff0477ac */ /* 0x000ea40008000a00 */
[----:B--2---:R2:W5:Y:S01]  /*0220*/  LDG.E R38, desc[UR4][R38.64] ;  /* 0x0000000426267981 */ /* 0x004562000c1e1900 */
[----:B------:R-:W-:Y:S05]  /*0230*/  BRA `(.L_x_2) ;  /* 0x0000000000087947 */ /* 0x000fea0003800000 */
.L_x_3:
[----:B------:R-:W2:Y:S02]  /*0240*/  LDCU UR4, c[0x0][0x9a0] ;  /* 0x00013400ff0477ac */ /* 0x000ea40008000800 */
[----:B--2---:R-:W-:Y:S02]  /*0250*/  MOV R38, UR4 ;  /* 0x0000000400267c02 */ /* 0x004fe40008000f00 */
.L_x_2:
[----:B------:R-:W-:Y:S01]  /*0260*/  IMAD.U32 R0, RZ, RZ, UR18 ;  /* 0x00000012ff007e24 */ /* 0x000fe2000f8e00ff */
[----:B------:R-:W-:Y:S04]  /*0270*/  BSSY.RECONVERGENT B0, `(.L_x_4) ;  /* 0x000000c000007945 */ /* 0x000fe80003800200 */
[C---:B------:R-:W-:Y:S02]  /*0280*/  ISETP.NE.OR P1, PT, R0.reuse, 0x1, !P3 ;  /* 0x000000010000780c */ /* 0x040fe40005f25670 */
[----:B------:R-:W-:-:S11]  /*0290*/  ISETP.NE.OR P0, PT, R0, 0x3, !P3 ;  /* 0x000000030000780c */ /* 0x000fd60005f05670 */
[----:B------:R-:W-:Y:S05]  /*02a0*/  @P1 BRA `(.L_x_5) ;  /* 0x0000000000201947 */ /* 0x000fea0003800000 */
[----:B------:R-:W3:Y:S02]  /*02b0*/  LDCU.64 UR4, c[0x0][0x348] ;  /* 0x00006900ff0477ac */ /* 0x000ee40008000a00 */
[----:B---3--:R-:W-:Y:S02]  /*02c0*/  UIADD3 UR6, UP1, UPT, UR4, 0x80, URZ ;  /* 0x0000008004067890 */ /* 0x008fe4000ff3e0ff */
[----:B------:R-:W-:Y:S02]  /*02d0*/  UIADD3 UR4, UP0, UPT, UR4, 0x200, URZ ;  /* 0x0000020004047890 */ /* 0x000fe4000ff1e0ff */
[----:B------:R-:W-:Y:S02]  /*02e0*/  UIADD3.X UR7, UPT, UPT, URZ, UR5, URZ, UP1, !UPT ;  /* 0x00000005ff077290 */ /* 0x000fe40008ffe4ff */
[----:B------:R-:W-:-:S07]  /*02f0*/  UIADD3.X UR5, UPT, UPT, URZ, UR5, URZ, UP0, !UPT ;  /* 0x00000005ff057290 */ /* 0x000fce00087fe4ff */
[----:B------:R3:W-:Y:S02]  /*0300*/  UTMACCTL.PF [UR6] ;  /* 0x00000000060079b9 */ /* 0x0007e40008040000 */
[----:B------:R3:W-:Y:S02]  /*0310*/  UTMACCTL.PF [UR4] ;  /* 0x00000000040079b9 */ /* 0x0007e40008040000 */
[----:B---3--:R-:W-:Y:S01]  /*0320*/  NOP ;  /* 0x0000000000007918 */ /* 0x008fe20000000000 */
.L_x_5:
[----:B------:R-:W-:Y:S05]  /*0330*/  BSYNC.RECONVERGENT B0 ;  /* 0x0000000000007941 */ /* 0x000fea0003800200 */
.L_x_4:
[----:B------:R-:W-:Y:S04]  /*0340*/  BSSY.RECONVERGENT B0, `(.L_x_6) ;  /* 0x000000a000007945 */ /* 0x000fe80003800200 */
        /* <DEDUP_REMOVED lines=9> */
.L_x_7:
[----:B------:R-:W-:Y:S05]  /*03e0*/  BSYNC.RECONVERGENT B0 ;  /* 0x0000000000007941 */ /* 0x000fea0003800200 */
.L_x_6:
[----:B------:R-:W3:Y:S01]  /*03f0*/  LDCU.64 UR4, c[0x0][0x988] ;  /* 0x00013100ff0477ac */ /* 0x000ee20008000a00 */
[----:B------:R-:W-:Y:S02]  /*0400*/  UISETP.EQ.U32.AND UP2, UPT, UR8, URZ, UPT ;  /* 0x000000ff0800728c */ /* 0x000fe4000bf42070 */
[----:B------:R-:W-:Y:S02]  /*0410*/  UPLOP3.LUT UP3, UPT, UPT, UPT, UPT, 0x80, 0x8 ;  /* 0x000000000008789c */ /* 0x000fe40003f6f070 */
[----:B---3--:R-:W-:-:S04]  /*0420*/  UISETP.NE.U32.AND UP0, UPT, UR4, URZ, UPT ;  /* 0x000000ff0400728c */ /* 0x008fc8000bf05070 */
[----:B------:R-:W-:-:S04]  /*0430*/  UISETP.NE.AND.EX UP1, UPT, UR5, URZ, UPT, UP0 ;  /* 0x000000ff0500728c */ /* 0x000fc8000bf25300 */
[----:B------:R-:W-:-:S04]  /*0440*/  UISETP.EQ.OR.EX UP4, UPT, UR9, URZ, !UP1, UP2 ;  /* 0x000000ff0900728c */ /* 0x000fc8000cf82720 */
[----:B------:R-:W-:-:S06]  /*0450*/  UP2UR UR4, UPR, URZ, 0x10 ;  /* 0x00000010ff047883 */ /* 0x000fcc0008000000 */
[----:B------:R-:W-:Y:S01]  /*0460*/  MOV R93, UR4 ;  /* 0x00000004005d7c02 */ /* 0x000fe20008000f00 */
[----:B------:R-:W-:Y:S06]  /*0470*/  BRA.U !UP4, `(.L_x_8) ;  /* 0x000000010c207547 */ /* 0x000fec000b800000 */
[----:B------:R-:W-:Y:S01]  /*0480*/  UISETP.NE.U32.AND UP2, UPT, UR8, URZ, UPT ;  /* 0x000000ff0800728c */ /* 0x000fe2000bf45070 */
[----:B-----5:R-:W-:Y:S01]  /*0490*/  FSETP.NEU.AND P0, PT, R41, RZ, PT ;  /* 0x000000ff2900720b */ /* 0x020fe20003f0d000 */
[----:B------:R-:W-:Y:S02]  /*04a0*/  USEL UR4, URZ, 0xffffffff, UP1 ;  /* 0xffffffffff047887 */ /* 0x000fe40008800000 */
[----:B------:R-:W-:-:S10]  /*04b0*/  UISETP.NE.AND.EX UP2, UPT, UR9, URZ, UPT, UP2 ;  /* 0x000000ff0900728c */ /* 0x000fd4000bf45320 */
[----:B------:R-:W-:Y:S01]  /*04c0*/  VOTEU.ANY UP0, P0 ;  /* 0x0000000000ff7886 */ /* 0x000fe20000000100 */
[----:B------:R-:W-:-:S04]  /*04d0*/  @!UP2 USEL UR4, URZ, 0xffffffff, UP0 ;  /* 0xffffffffff04a887 */ /* 0x000fc80008000000 */
[----:B------:R-:W-:-:S04]  /*04e0*/  ULOP3.LUT UR4, UR4, 0x1, URZ, 0xc0, !UPT ;  /* 0x0000000104047892 */ /* 0x000fc8000f8ec0ff */
[----:B------:R-:W-:-:S11]  /*04f0*/  UISETP.NE.U32.AND UP3, UPT, UR4, 0x1, UPT ;  /* 0x000000010400788c */ /* 0x000fd6000bf65070 */
.L_x_8:
[----:B-1----:R-:W1:Y:S01]  /*0500*/  SHFL.IDX PT, R2, R86, RZ, 0x1f ;  /* 0x00001fff56027589 */ /* 0x002e6200000e0000 */
[----:B------:R-:W-:-:S04]  /*0510*/  UISETP.NE.AND UP0, UPT, UR18, 0x2, UPT ;  /* 0x000000021200788c */ /* 0x000fc8000bf05270 */
[----:B------:R-:W-:Y:S01]  /*0520*/  USEL UR56, URZ, 0x1, UP0 ;  /* 0x00000001ff387887 */ /* 0x000fe20008000000 */
[----:B-1----:R-:W-:-:S13]  /*0530*/  ISETP.NE.AND P0, PT, R2, RZ, PT ;  /* 0x000000ff0200720c */ /* 0x002fda0003f05270 */
[----:B------:R-:W-:Y:S05]  /*0540*/  @P0 BRA `(.L_x_9) ;  /* 0x0000000000940947 */ /* 0x000fea0003800000 */
[----:B------:R-:W-:Y:S01]  /*0550*/  ELECT P0, URZ, PT ;  /* 0x0000000000ff782f */ /* 0x000fe20003800000 */
[----:B------:R-:W-:-:S12]  /*0560*/  BSSY.RECONVERGENT B0, `(.L_x_9) ;  /* 0x0000023000007945 */ /* 0x000fd80003800200 */
[----:B------:R-:W-:Y:S05]  /*0570*/  @!P0 BRA `(.L_x_10) ;  /* 0x0000000000848947 */ /* 0x000fea0003800000 */
[----:B------:R-:W1:Y:S01]  /*0580*/  S2UR UR4, SR_CgaCtaId ;  /* 0x00000000000479c3 */ /* 0x000e620000008800 */
[----:B------:R-:W-:Y:S01]  /*0590*/  UMOV UR5, 0x400 ;  /* 0x0000040000057882 */ /* 0x000fe20000000000 */
[----:B------:R-:W-:Y:S02]  /*05a0*/  UMOV UR6, 0x1 ;  /* 0x0000000100067882 */ /* 0x000fe40000000000 */
[----:B------:R-:W-:-:S04]  /*05b0*/  UIADD3 UR6, UPT, UPT, -UR6, 0x100000, URZ ;  /* 0x0010000006067890 */ /* 0x000fc8000fffe1ff */
[----:B------:R-:W-:Y:S02]  /*05c0*/  USHF.L.U32 UR7, UR6, 0xb, URZ ;  /* 0x0000000b06077899 */ /* 0x000fe400080006ff */
[----:B------:R-:W-:Y:S02]  /*05d0*/  USHF.L.U32 UR6, UR6, 0x1, URZ ;  /* 0x0000000106067899 */ /* 0x000fe400080006ff */
[----:B-1----:R-:W-:Y:S01]  /*05e0*/  ULEA UR4, UR4, UR5, 0x18 ;  /* 0x0000000504047291 */ /* 0x002fe2000f8ec0ff */
[----:B------:R-:W1:Y:S11]  /*05f0*/  FENCE.VIEW.ASYNC.S ;  /* 0x00000000000073c6 */ /* 0x000e760000000000 */
[----:B-1----:R1:W3:Y:S01]  /*0600*/  SYNCS.EXCH.64 URZ, [UR4], UR6 ;  /* 0x0000000604ff75b2 */ /* 0x0022e20008000100 */
[----:B------:R1:W4:Y:S01]  /*0610*/  SYNCS.EXCH.64 URZ, [UR4+0x60], UR6 ;  /* 0x0000600604ff75b2 */ /* 0x0003220008000100 */
[----:B------:R1:W1:Y:S01]  /*0620*/  SYNCS.EXCH.64 URZ, [UR4+0x8], UR6 ;  /* 0x0000080604ff75b2 */ /* 0x0002620008000100 */
        /* <DEDUP_REMOVED lines=21> */
[----:B---3--:R-:W-:Y:S01]  /*0780*/  NOP ;  /* 0x0000000000007918 */ /* 0x008fe20000000000 */
.L_x_10:
[----:B-1----:R-:W-:Y:S05]  /*0790*/  BSYNC.RECONVERGENT B0 ;  /* 0x0000000000007941 */ /* 0x002fea0003800200 */
.L_x_9:
[----:B------:R-:W1:Y:S01]  /*07a0*/  SHFL.IDX PT, R2, R86, RZ, 0x1f ;  /* 0x00001fff56027589 */ /* 0x000e6200000e0000 */
[----:B------:R-:W-:Y:S01]  /*07b0*/  NOP ;  /* 0x0000000000007918 */ /* 0x000fe20000000000 */
[----:B-1----:R-:W-:-:S13]  /*07c0*/  ISETP.NE.AND P0, PT, R2, 0x1, PT ;  /* 0x000000010200780c */ /* 0x002fda0003f05270 */
[----:B------:R-:W-:Y:S05]  /*07d0*/  @P0 BRA `(.L_x_11) ;  /* 0x0000000000580947 */ /* 0x000fea0003800000 */
[----:B------:R-:W1:Y:S01]  /*07e0*/  S2UR UR4, SR_CgaCtaId ;  /* 0x00000000000479c3 */ /* 0x000e620000008800 */
[----:B------:R-:W-:Y:S01]  /*07f0*/  UMOV UR5, 0x400 ;  /* 0x0000040000057882 */ /* 0x000fe20000000000 */
[----:B------:R-:W-:Y:S01]  /*0800*/  UMOV UR8, 0x20 ;  /* 0x0000002000087882 */ /* 0x000fe20000000000 */
[----:B------:R-:W-:Y:S01]  /*0810*/  UMOV UR6, 0x80 ;  /* 0x0000008000067882 */ /* 0x000fe20000000000 */
[----:B------:R-:W-:-:S04]  /*0820*/  UIADD3 UR8, UPT, UPT, -UR8, 0x100000, URZ ;  /* 0x0010000008087890 */ /* 0x000fc8000fffe1ff */
[----:B------:R-:W-:Y:S02]  /*0830*/  USHF.L.U32 UR9, UR8, 0xb, URZ ;  /* 0x0000000b08097899 */ /* 0x000fe400080006ff */
[----:B------:R-:W-:Y:S02]  /*0840*/  USHF.L.U32 UR8, UR8, 0x1, URZ ;  /* 0x0000000108087899 */ /* 0x000fe400080006ff */
[----:B------:R-:W-:-:S04]  /*0850*/  UIADD3 UR6, UPT, UPT, -UR6, 0x100000, URZ ;  /* 0x0010000006067890 */ /* 0x000fc8000fffe1ff */
[----:B------:R-:W-:Y:S02]  /*0860*/  USHF.L.U32 UR7, UR6, 0xb, URZ ;  /* 0x0000000b06077899 */ /* 0x000fe400080006ff */
[----:B------:R-:W-:Y:S01]  /*0870*/  USHF.L.U32 UR6, UR6, 0x1, URZ ;  /* 0x0000000106067899 */ /* 0x000fe200080006ff */
[----:B------:R-:W-:Y:S01]  /*0880*/  ELECT P0, URZ, PT ;  /* 0x0000000000ff782f */ /* 0x000fe20003800000 */
[----:B-1----:R-:W-:Y:S01]  /*0890*/  ULEA UR4, UR4, UR5, 0x18 ;  /* 0x0000000504047291 */ /* 0x002fe2000f8ec0ff */
[----:B------:R-:W1:Y:S11]  /*08a0*/  FENCE.VIEW.ASYNC.S ;  /* 0x00000000000073c6 */ /* 0x000e760000000000 */
[----:B-1----:R1:W3:Y:S01]  /*08b0*/  SYNCS.EXCH.64 URZ, [UR4+0xc0], UR8 ;  /* 0x0000c00804ff75b2 */ /* 0x0022e20008000100 */
[----:B------:R1:W1:Y:S01]  /*08c0*/  SYNCS.EXCH.64 URZ, [UR4+0xe0], UR6 ;  /* 0x0000e00604ff75b2 */ /* 0x0002620008000100 */
[----:B------:R1:W1:Y:S01]  /*08d0*/  SYNCS.EXCH.64 URZ, [UR4+0xc8], UR8 ;  /* 0x0000c80804ff75b2 */ /* 0x0002620008000100 */
[----:B------:R1:W1:Y:S01]  /*08e0*/  SYNCS.EXCH.64 URZ, [UR4+0xe8], UR6 ;  /* 0x0000e80604ff75b2 */ /* 0x0002620008000100 */
[----:B------:R1:W1:Y:S01]  /*08f0*/  SYNCS.EXCH.64 URZ, [UR4+0xd0], UR8 ;  /* 0x0000d00804ff75b2 */ /* 0x0002620008000100 */
[----:B------:R1:W1:Y:S01]  /*0900*/  SYNCS.EXCH.64 URZ, [UR4+0xf0], UR6 ;  /* 0x0000f00604ff75b2 */ /* 0x0002620008000100 */
[----:B------:R1:W1:Y:S01]  /*0910*/  SYNCS.EXCH.64 URZ, [UR4+0xd8], UR8 ;  /* 0x0000d80804ff75b2 */ /* 0x0002620008000100 */
[----:B------:R1:W1:Y:S01]  /*0920*/  SYNCS.EXCH.64 URZ, [UR4+0xf8], UR6 ;  /* 0x0000f80604ff75b2 */ /* 0x0002620008000100 */
[----:B------:R-:W-:Y:S01]  /*0930*/  NOP ;  /* 0x0000000000007918 */ /* 0x000fe20000000000 */
.L_x_11:
[----:B------:R-:W2:Y:S01]  /*0940*/  SHFL.IDX PT, R2, R86, RZ, 0x1f ;  /* 0x00001fff56027589 */ /* 0x000ea200000e0000 */
[----:B------:R-:W-:Y:S01]  /*0950*/  NOP ;  /* 0x0000000000007918 */ /* 0x000fe20000000000 */
[----:B--2---:R-:W-:-:S13]  /*0960*/  ISETP.NE.AND P0, PT, R2, 0x3, PT ;  /* 0x000000030200780c */ /* 0x004fda0003f05270 */
[----:B------:R-:W-:Y:S05]  /*0970*/  @P0 BRA `(.L_x_12) ;  /* 0x0000000000300947 */ /* 0x000fea0003800000 */
[----:B-1----:R-:W1:Y:S01]  /*0980*/  S2UR UR4, SR_CgaCtaId ;  /* 0x00000000000479c3 */ /* 0x002e620000008800 */
[----:B------:R-:W-:Y:S01]  /*0990*/  UMOV UR6, 0x400 ;  /* 0x0000040000067882 */ /* 0x000fe20000000000 */
[----:B------:R-:W-:Y:S01]  /*09a0*/  UMOV UR5, 0x20 ;  /* 0x0000002000057882 */ /* 0x000fe20000000000 */
[----:B------:R-:W-:Y:S01]  /*09b0*/  ELECT P0, URZ, PT ;  /* 0x0000000000ff782f */ /* 0x000fe20003800000 */
[----:B-1----:R-:W-:Y:S02]  /*09c0*/  ULEA UR6, UR4, UR6, 0x18 ;  /* 0x0000000604067291 */ /* 0x002fe4000f8ec0ff */
[----:B------:R-:W-:-:S04]  /*09d0*/  UIADD3 UR4, UPT, UPT, -UR5, 0x100000, URZ ;  /* 0x0010000005047890 */ /* 0x000fc8000fffe1ff */
[----:B------:R-:W-:Y:S02]  /*09e0*/  USHF.L.U32 UR5, UR4, 0xb, URZ ;  /* 0x0000000b04057899 */ /* 0x000fe400080006ff */
[----:B------:R-:W-:Y:S01]  /*09f0*/  USHF.L.U32 UR4, UR4, 0x1, URZ ;  /* 0x0000000104047899 */ /* 0x000fe200080006ff */
[----:B------:R-:W1:Y:S11]  /*0a00*/  FENCE.VIEW.ASYNC.S ;  /* 0x00000000000073c6 */ /* 0x000e760000000000 */
[----:B-1----:R2:W1:Y:S01]  /*0a10*/  SYNCS.EXCH.64 URZ, [UR6+0x100], UR4 ;  /* 0x0001000406ff75b2 */ /* 0x0024620008000100 */
[----:B------:R2:W1:Y:S02]  /*0a20*/  SYNCS.EXCH.64 URZ, [UR6+0x108], UR4 ;  /* 0x0001080406ff75b2 */ /* 0x0004640008000100 */
[----:B--2---:R-:W-:Y:S01]  /*0a30*/  NOP ;  /* 0x0000000000007918 */ /* 0x004fe20000000000 */
.L_x_12:
[----:B------:R-:W2:Y:S01]  /*0a40*/  SHFL.IDX PT, R2, R86, RZ, 0x1f ;  /* 0x00001fff56027589 */ /* 0x000ea200000e0000 */
[----:B------:R-:W-:Y:S01]  /*0a50*/  NOP ;  /* 0x0000000000007918 */ /* 0x000fe20000000000 */
[----:B--2---:R-:W-:-:S13]  /*0a60*/  ISETP.NE.AND P0, PT, R2, 0x4, PT ;  /* 0x000000040200780c */ /* 0x004fda0003f05270 */
[----:B------:R-:W-:Y:S05]  /*0a70*/  @P0 BRA `(.L_x_13) ;  /* 0x0000000000440947 */ /* 0x000fea0003800000 */
[----:B-1----:R-:W1:Y:S01]  /*0a80*/  S2UR UR6, SR_CgaCtaId ;  /* 0x00000000000679c3 */ /* 0x002e620000008800 */
[----:B------:R-:W-:Y:S01]  /*0a90*/  UMOV UR4, 0x100 ;  /* 0x0000010000047882 */ /* 0x000fe20000000000 */
[----:B------:R-:W-:Y:S01]  /*0aa0*/  UMOV UR5, 0x400 ;  /* 0x0000040000057882 */ /* 0x000fe20000000000 */
[----:B------:R-:W-:Y:S01]  /*0ab0*/  USEL UR4, UR4, 0xe0, UP3 ;  /* 0x000000e004047887 */ /* 0x000fe20009800000 */
[----:B------:R-:W-:Y:S01]  /*0ac0*/  UMOV UR8, 0x1 ;  /* 0x0000000100087882 */ /* 0x000fe20000000000 */
[----:B------:R-:W-:Y:S01]  /*0ad0*/  ELECT P0, URZ, PT ;  /* 0x0000000000ff782f */ /* 0x000fe20003800000 */
[----:B------:R-:W-:-:S04]  /*0ae0*/  UIADD3 UR8, UPT, UPT, -UR8, 0x100000, URZ ;  /* 0x0010000008087890 */ /* 0x000fc8000fffe1ff */
[----:B------:R-:W-:Y:S02]  /*0af0*/  USHF.L.U32 UR9, UR8, 0xb, URZ ;  /* 0x0000000b08097899 */ /* 0x000fe400080006ff */
[----:B------:R-:W-:Y:S02]  /*0b00*/  USHF.L.U32 UR8, UR8, 0x1, URZ ;  /* 0x0000000108087899 */ /* 0x000fe400080006ff */
[----:B-1----:R-:W-:Y:S02]  /*0b10*/  ULEA UR6, UR6, UR5, 0x18 ;  /* 0x0000000506067291 */ /* 0x002fe4000f8ec0ff */
[----:B------:R-:W-:-:S04]  /*0b20*/  UIADD3 UR4, UPT, UPT, -UR4, 0x100000, URZ ;  /* 0x0010000004047890 */ /* 0x000fc8000fffe1ff */
[----:B------:R-:W-:Y:S02]  /*0b30*/  USHF.L.U32 UR5, UR4, 0xb, URZ ;  /* 0x0000000b04057899 */ /* 0x000fe400080006ff */
[----:B------:R-:W-:Y:S01]  /*0b40*/  USHF.L.U32 UR4, UR4, 0x1, URZ ;  /* 0x0000000104047899 */ /* 0x000fe200080006ff */
[----:B------:R-:W1:Y:S03]  /*0b50*/  FENCE.VIEW.ASYNC.S ;  /* 0x00000000000073c6 */ /* 0x000e660000000000 */
[----:B-1----:R2:W1:Y:S08]  /*0b60*/  SYNCS.EXCH.64 URZ, [UR6+0x110], UR8 ;  /* 0x0001100806ff75b2 */ /* 0x0024700008000100 */
[----:B------:R2:W1:Y:S02]  /*0b70*/  SYNCS.EXCH.64 URZ, [UR6+0x118], UR4 ;  /* 0x0001180406ff75b2 */ /* 0x0004640008000100 */
[----:B--2---:R-:W-:Y:S01]  /*0b80*/  NOP ;  /* 0x0000000000007918 */ /* 0x004fe20000000000 */
.L_x_13:
[----:B------:R-:W2:Y:S01]  /*0b90*/  SHFL.IDX PT, R2, R86, RZ, 0x1f ;  /* 0x00001fff56027589 */ /* 0x000ea200000e0000 */
[----:B------:R-:W1:Y:S01]  /*0ba0*/  S2UR UR51, SR_CTAID.X ;  /* 0x00000000003379c3 */ /* 0x000e620000002500 */
[----:B------:R-:W-:-:S07]  /*0bb0*/  NOP ;  /* 0x0000000000007918 */ /* 0x000fce0000000000 */
[----:B------:R-:W1:Y:S01]  /*0bc0*/  S2UR UR24, SR_CTAID.Y ;  /* 0x00000000001879c3 */ /* 0x000e620000002600 */
[----:B--2---:R-:W-:-:S13]  /*0bd0*/  ISETP.NE.AND P0, PT, R2, 0x5, PT ;  /* 0x000000050200780c */ /* 0x004fda0003f05270 */
[----:B-1----:R-:W-:Y:S05]  /*0be0*/  @P0 BRA `(.L_x_14) ;  /* 0x0000000000480947 */ /* 0x002fea0003800000 */
        /* <DEDUP_REMOVED lines=13> */
[----:B-1----:R1:W2:Y:S01]  /*0cc0*/  SYNCS.EXCH.64 URZ, [UR4+0x120], UR8 ;  /* 0x0001200804ff75b2 */ /* 0x0022a20008000100 */
[----:B------:R1:W1:Y:S01]  /*0cd0*/  SYNCS.EXCH.64 URZ, [UR4+0x130], UR6 ;  /* 0x0001300604ff75b2 */ /* 0x0002620008000100 */
[----:B------:R1:W1:Y:S01]  /*0ce0*/  SYNCS.EXCH.64 URZ, [UR4+0x128], UR8 ;  /* 0x0001280804ff75b2 */ /* 0x0002620008000100 */
[----:B------:R1:W1:Y:S01]  /*0cf0*/  SYNCS.EXCH.64 URZ, [UR4+0x138], UR6 ;  /* 0x0001380604ff75b2 */ /* 0x0002620008000100 */
[----:B------:R-:W-:Y:S01]  /*0d00*/  NOP ;  /* 0x0000000000007918 */ /* 0x000fe20000000000 */
.L_x_14:
[----:B------:R-:W-:-:S05]  /*0d10*/  CS2R.32 R78, SR_CgaSize ;  /* 0x00000000004e7805 */ /* 0x000fca0000008a00 */
[----:B------:R-:W-:-:S05]  /*0d20*/  IMAD R78, R78, -0xa0, RZ ;  /* 0xffffff604e4e7824 */ /* 0x000fca00078e02ff */
[----:B------:R-:W-:-:S14]  /*0d30*/  R2UR UR5, R78 ;  /* 0x000000004e0572ca */ /* 0x000fdc00000e0000 */
[----:B------:R-:W3:Y:S01]  /*0d40*/  LDCU UR5, c[0x0][UR5+0x2b0] ;  /* 0x00005600050577ac */ /* 0x000ee20008000800 */
[----:B------:R-:W-:Y:S02]  /*0d50*/  I2FP.F32.U32 R78, UR51 ;  /* 0x00000033004e7c45 */ /* 0x000fe40008201000 */
[----:B------:R-:W-:-:S05]  /*0d60*/  CS2R.32 R3, SR_CgaSize ;  /* 0x0000000000037805 */ /* 0x000fca0000008a00 */
[----:B------:R-:W-:-:S06]  /*0d70*/  IMAD R3, R3, -0xa0, RZ ;  /* 0xffffff6003037824 */ /* 0x000fcc00078e02ff */
[----:B------:R-:W4:Y:S01]  /*0d80*/  LDC R3, c[0x0][R3+0x2a0] ;  /* 0x0000a80003037b82 */ /* 0x000f220000000800 */
[----:B------:R-:W-:Y:S02]  /*0d90*/  I2FP.F32.U32 R77, UR24 ;  /* 0x00000018004d7c45 */ /* 0x000fe40008201000 */
[----:B------:R-:W-:-:S05]  /*0da0*/  CS2R.32 R2, SR_CgaSize ;  /* 0x0000000000027805 */ /* 0x000fca0000008a00 */
[----:B------:R-:W-:-:S05]  /*0db0*/  IMAD R2, R2, -0xa0, RZ ;  /* 0xffffff6002027824 */ /* 0x000fca00078e02ff */
[----:B-1----:R-:W-:-:S14]  /*0dc0*/  R2UR UR4, R2 ;  /* 0x00000000020472ca */ /* 0x002fdc00000e0000 */
[----:B------:R-:W1:Y:S01]  /*0dd0*/  LDCU UR4, c[0x0][UR4+0x2b4] ;  /* 0x00005680040477ac */ /* 0x000e620008000800 */
[----:B------:R-:W-:Y:S01]  /*0de0*/  NOP ;  /* 0x0000000000007918 */ /* 0x000fe20000000000 */
[----:B------:R-:W2:Y:S01]  /*0df0*/  LDCU UR19, c[0x0][0xc24] ;  /* 0x00018480ff1377ac */ /* 0x000ea20008000800 */
[----:B------:R-:W-:-:S05]  /*0e00*/  CS2R.32 R2, SR_CgaSize ;  /* 0x0000000000027805 */ /* 0x000fca0000008a00 */
[----:B------:R-:W-:-:S06]  /*0e10*/  IMAD R2, R2, -0xa0, RZ ;  /* 0xffffff6002027824 */ /* 0x000fcc00078e02ff */
[----:B------:R-:W4:Y:S01]  /*0e20*/  LDC R2, c[0x0][R2+0x2a4] ;  /* 0x0000a90002027b82 */ /* 0x000f220000000800 */
[----:B---3--:R-:W-:-:S07]  /*0e30*/  FMUL R78, R78, UR5 ;  /* 0x000000054e4e7c20 */ /* 0x008fce0008400000 */
[----:B------:R-:W3:Y:S01]  /*0e40*/  S2UR UR52, SR_CTAID.Z ;  /* 0x00000000003479c3 */ /* 0x000ee20000002700 */
[----:B-1----:R-:W-:Y:S01]  /*0e50*/  FMUL R77, R77, UR4 ;  /* 0x000000044d4d7c20 */ /* 0x002fe20008400000 */
[----:B------:R-:W1:Y:S01]  /*0e60*/  F2I.U32.TRUNC.NTZ R78, R78 ;  /* 0x0000004e004e7305 */ /* 0x000e62000020f000 */
[----:B--2---:R-:W-:-:S07]  /*0e70*/  UISETP.GE.AND UP0, UPT, UR19, 0x1, UPT ;  /* 0x000000011300788c */ /* 0x004fce000bf06270 */
[----:B------:R-:W2:Y:S01]  /*0e80*/  F2I.U32.TRUNC.NTZ R77, R77 ;  /* 0x0000004d004d7305 */ /* 0x000ea2000020f000 */
[----:B-1----:R-:W-:-:S05]  /*0e90*/  IADD3 R78, PT, PT, -R78, RZ, RZ ;  /* 0x000000ff4e4e7210 */ /* 0x002fca0007ffe1ff */
[----:B----4-:R-:W-:Y:S01]  /*0ea0*/  IMAD R78, R3, R78, UR51 ;  /* 0x00000033034e7e24 */ /* 0x010fe2000f8e024e */
[----:B--2---:R-:W-:-:S05]  /*0eb0*/  IADD3 R77, PT, PT, -R77, RZ, RZ ;  /* 0x000000ff4d4d7210 */ /* 0x004fca0007ffe1ff */
[----:B------:R-:W-:Y:S01]  /*0ec0*/  IMAD R77, R2, R77, UR24 ;  /* 0x00000018024d7e24 */ /* 0x000fe2000f8e024d */
[----:B------:R-:W-:Y:S06]  /*0ed0*/  BAR.SYNC.DEFER_BLOCKING 0x0 ;  /* 0x0000000000007b1d */ /* 0x000fec0000010000 */
[----:B---3--:R-:W-:Y:S05]  /*0ee0*/  BRA.U !UP0, `(.L_x_15) ;  /* 0x0000000108d47547 */ /* 0x008fea000b800000 */
[----:B------:R-:W1:Y:S01]  /*0ef0*/  LDCU.128 UR20, c[0x0][0xc10] ;  /* 0x00018200ff1477ac */ /* 0x000e620008000c00 */
[----:B------:R-:W2:Y:S01]  /*0f00*/  LDCU UR6, c[0x0][0x370] ;  /* 0x00006e00ff0677ac */ /* 0x000ea20008000800 */
[----:B------:R-:W3:Y:S01]  /*0f10*/  LDCU UR4, c[0x0][0x374] ;  /* 0x00006e80ff0477ac */ /* 0x000ee20008000800 */
[----:B------:R-:W4:Y:S01]  /*0f20*/  LDCU UR25, c[0x0][0xc0c] ;  /* 0x00018180ff1977ac */ /* 0x000f220008000800 */
[----:B------:R-:W4:Y:S01]  /*0f30*/  LDCU UR5, c[0x0][0xc20] ;  /* 0x00018400ff0577ac */ /* 0x000f220008000800 */
[----:B------:R-:W4:Y:S01]  /*0f40*/  LDCU.64 UR16, c[0x0][0xc28] ;  /* 0x00018500ff1077ac */ /* 0x000f220008000a00 */
[----:B-1----:R-:W-:Y:S02]  /*0f50*/  UISETP.NE.AND UP0, UPT, UR22, 0x1, UPT ;  /* 0x000000011600788c */ /* 0x002fe4000bf05270 */
[----:B---3--:R-:W-:Y:S02]  /*0f60*/  UIMAD.WIDE.U32 UR8, UR4, UR23, URZ ;  /* 0x00000017040872a5 */ /* 0x008fe4000f8e00ff */
[----:B--2---:R-:W-:-:S02]  /*0f70*/  UIMAD.WIDE.U32 UR10, UR6, UR20, URZ ;  /* 0x00000014060a72a5 */ /* 0x004fc4000f8e00ff */
[----:B----4-:R-:W-:Y:S02]  /*0f80*/  UISETP.NE.AND UP2, UPT, UR25, 0x1, UPT ;  /* 0x000000011900788c */ /* 0x010fe4000bf45270 */
[----:B------:R-:W-:Y:S01]  /*0f90*/  UISETP.NE.AND UP4, UPT, UR19, 0x1, UPT ;  /* 0x000000011300788c */ /* 0x000fe2000bf85270 */
[----:B------:R-:W-:Y:S02]  /*0fa0*/  UMOV UR8, UR9 ;  /* 0x0000000900087c82 */ /* 0x000fe40008000000 */
[----:B------:R-:W-:Y:S01]  /*0fb0*/  UMOV UR10, UR11 ;  /* 0x0000000b000a7c82 */ /* 0x000fe20008000000 */
[----:B------:R-:W-:Y:S02]  /*0fc0*/  @UP0 USHF.R.U32.HI UR4, URZ, UR5, UR8 ;  /* 0x00000005ff040299 */ /* 0x000fe40008011608 */
[----:B------:R-:W-:Y:S02]  /*0fd0*/  UIMAD.WIDE.U32 UR12, UR24, UR23, URZ ;  /* 0x00000017180c72a5 */ /* 0x000fe4000f8e00ff */
[----:B------:R-:W-:-:S02]  /*0fe0*/  UIMAD.WIDE.U32 UR8, UR4, UR16, URZ ;  /* 0x00000010040872a5 */ /* 0x000fc4000f8e00ff */
[----:B------:R-:W-:Y:S02]  /*0ff0*/  @UP2 USHF.R.U32.HI UR6, URZ, UR21, UR10 ;  /* 0x00000015ff062299 */ /* 0x000fe4000801160a */
[----:B------:R-:W-:Y:S02]  /*1000*/  UIMAD.WIDE.U32 UR14, UR51, UR20, URZ ;  /* 0x00000014330e72a5 */ /* 0x000fe4000f8e00ff */
[----:B------:R-:W-:Y:S01]  /*1010*/  UIMAD.WIDE.U32 UR10, UR6, UR16, URZ ;  /* 0x00000010060a72a5 */ /* 0x000fe2000f8e00ff */
[----:B------:R-:W-:Y:S01]  /*1020*/  UMOV UR12, UR13 ;  /* 0x0000000d000c7c82 */ /* 0x000fe20008000000 */
[----:B------:R-:W-:Y:S01]  /*1030*/  UMOV UR8, UR9 ;  /* 0x0000000900087c82 */ /* 0x000fe20008000000 */
[----:B------:R-:W-:Y:S02]  /*1040*/  USHF.R.U32.HI UR12, URZ, UR5, UR12 ;  /* 0x00000005ff0c7299 */ /* 0x000fe4000801160c */
[----:B------:R-:W-:Y:S01]  /*1050*/  @UP4 USHF.R.U32.HI UR4, URZ, UR17, UR8 ;  /* 0x00000011ff044299 */ /* 0x000fe20008011608 */
[----:B------:R-:W-:Y:S01]  /*1060*/  UMOV UR14, UR15 ;  /* 0x0000000f000e7c82 */ /* 0x000fe20008000000 */
[----:B------:R-:W-:Y:S01]  /*1070*/  UMOV UR10, UR11 ;  /* 0x0000000b000a7c82 */ /* 0x000fe20008000000 */
[----:B------:R-:W-:-:S02]  /*1080*/  USHF.R.U32.HI UR14, URZ, UR21, UR14 ;  /* 0x00000015ff0e7299 */ /* 0x000fc4000801160e */
[----:B------:R-:W-:Y:S02]  /*1090*/  USEL UR5, UR24, UR12, !UP0 ;  /* 0x0000000c18057287 */ /* 0x000fe4000c000000 */
[----:B------:R-:W-:Y:S02]  /*10a0*/  @UP4 USHF.R.U32.HI UR6, URZ, UR17, UR10 ;  /* 0x00000011ff064299 */ /* 0x000fe4000801160a */
[----:B------:R-:W-:Y:S02]  /*10b0*/  UIMAD UR7, UR4, UR19, URZ ;  /* 0x00000013040772a4 */ /* 0x000fe4000f8e02ff */
[----:B------:R-:W-:Y:S02]  /*10c0*/  USEL UR4, UR51, UR14, !UP2 ;  /* 0x0000000e33047287 */ /* 0x000fe4000d000000 */
[----:B------:R-:W-:Y:S02]  /*10d0*/  UIMAD UR10, UR6, UR19, URZ ;  /* 0x00000013060a72a4 */ /* 0x000fe4000f8e02ff */
[----:B------:R-:W-:-:S02]  /*10e0*/  UISETP.GE.AND UP0, UPT, UR5, UR7, UPT ;  /* 0x000000070500728c */ /* 0x000fc4000bf06270 */
[----:B------:R-:W-:Y:S02]  /*10f0*/  UIMAD.WIDE.U32 UR8, UR5, UR16, URZ ;  /* 0x00000010050872a5 */ /* 0x000fe4000f8e00ff */
[----:B------:R-:W-:Y:S02]  /*1100*/  UISETP.GE.OR UP0, UPT, UR4, UR10, UP0 ;  /* 0x0000000a0400728c */ /* 0x000fe40008706670 */
[----:B------:R-:W-:Y:S02]  /*1110*/  UIMAD.WIDE.U32 UR10, UR4, UR16, URZ ;  /* 0x00000010040a72a5 */ /* 0x000fe4000f8e00ff */
[----:B------:R-:W-:Y:S01]  /*1120*/  UIADD3 UR10, UPT, UPT, -UR4, URZ, URZ ;  /* 0x000000ff040a7290 */ /* 0x000fe2000fffe1ff */
[----:B------:R-:W-:Y:S01]  /*1130*/  UMOV UR8, UR9 ;  /* 0x0000000900087c82 */ /* 0x000fe20008000000 */
[----:B------:R-:W-:Y:S02]  /*1140*/  UIADD3 UR9, UPT, UPT, -UR5, URZ, URZ ;  /* 0x000000ff05097290 */ /* 0x000fe4000fffe1ff */
[----:B------:R-:W-:-:S03]  /*1150*/  USHF.R.U32.HI UR8, URZ, UR17, UR8 ;  /* 0x00000011ff087299 */ /* 0x000fc60008011608 */
[----:B------:R-:W-:Y:S01]  /*1160*/  @!UP0 UMOV UR7, UR11 ;  /* 0x0000000b00078c82 */ /* 0x000fe20008000000 */
[----:B------:R-:W-:Y:S02]  /*1170*/  UIMAD UR24, UR22, UR9, UR24 ;  /* 0x00000009161872a4 */ /* 0x000fe4000f8e0218 */
[----:B------:R-:W-:Y:S02]  /*1180*/  USEL UR8, UR5, UR8, !UP4 ;  /* 0x0000000805087287 */ /* 0x000fe4000e000000 */
[----:B------:R-:W-:Y:S02]  /*1190*/  @!UP0 USHF.R.U32.HI UR7, URZ, UR17, UR7 ;  /* 0x00000011ff078299 */ /* 0x000fe40008011607 */
[----:B------:R-:W-:Y:S02]  /*11a0*/  UIADD3 UR9, UPT, UPT, -UR8, URZ, URZ ;  /* 0x000000ff08097290 */ /* 0x000fe4000fffe1ff */
[----:B------:R-:W-:Y:S02]  /*11b0*/  @!UP0 USEL UR7, UR4, UR7, !UP4 ;  /* 0x0000000704078287 */ /* 0x000fe4000e000000 */
[----:B------:R-:W-:-:S02]  /*11c0*/  UIMAD UR9, UR19, UR9, UR5 ;  /* 0x00000009130972a4 */ /* 0x000fc4000f8e0205 */
[----:B------:R-:W-:Y:S02]  /*11d0*/  @!UP0 UIADD3 UR8, UPT, UPT, UR8, -UR7, URZ ;  /* 0x8000000708088290 */ /* 0x000fe4000fffe0ff */
[----:B------:R-:W-:Y:S02]  /*11e0*/  @!UP0 UIMAD UR7, UR9, UR6, UR7 ;  /* 0x00000006090782a4 */ /* 0x000fe4000f8e0207 */
[----:B------:R-:W-:Y:S02]  /*11f0*/  @!UP0 UIMAD UR5, UR8, UR19, UR4 ;  /* 0x00000013080582a4 */ /* 0x000fe4000f8e0204 */
[----:B------:R-:W-:Y:S02]  /*1200*/  UIMAD UR6, UR25, UR10, UR51 ;  /* 0x0000000a190672a4 */ /* 0x000fe4000f8e0233 */
[----:B------:R-:W-:Y:S01]  /*1210*/  UIMAD UR24, UR5, UR22, UR24 ;  /* 0x00000016051872a4 */ /* 0x000fe2000f8e0218 */
[----:B------:R-:W-:Y:S02]  /*1220*/  @!UP0 UMOV UR4, UR7 ;  /* 0x0000000700048c82 */ /* 0x000fe40008000000 */
[----:B------:R-:W-:-:S12]  /*1230*/  UIMAD UR51, UR4, UR25, UR6 ;  /* 0x00000019043372a4 */ /* 0x000fd8000f8e0206 */
.L_x_15:
[----:B------:R-:W1:Y:S02]  /*1240*/  LDCU UR4, c[0x0][0xc30] ;  /* 0x00018600ff0477ac */ /* 0x000e640008000800 */
[----:B-1----:R-:W-:-:S09]  /*1250*/  UISETP.NE.AND UP0, UPT, UR4, 0x1, UPT ;  /* 0x000000010400788c */ /* 0x002fd2000bf05270 */
[----:B------:R-:W-:Y:S05]  /*1260*/  BRA.U UP0, `(.L_x_16) ;  /* 0x0000000100447547 */ /* 0x000fea000b800000 */
[----:B------:R-:W1:Y:S01]  /*1270*/  LDCU.128 UR8, c[0x0][0xc10] ;  /* 0x00018200ff0877ac */ /* 0x000e620008000c00 */
[----:B------:R-:W2:Y:S01]  /*1280*/  LDCU UR12, c[0x0][0xc0c] ;  /* 0x00018180ff0c77ac */ /* 0x000ea20008000800 */
[----:B------:R-:W3:Y:S01]  /*1290*/  LDCU UR13, c[0x0][0xc20] ;  /* 0x00018400ff0d77ac */ /* 0x000ee20008000800 */
[----:B-1----:R-:W-:Y:S02]  /*12a0*/  UIMAD.WIDE.U32 UR6, UR51, UR8, URZ ;  /* 0x00000008330672a5 */ /* 0x002fe4000f8e00ff */
[----:B------:R-:W-:Y:S02]  /*12b0*/  UIMAD.WIDE.U32 UR4, UR24, UR11, URZ ;  /* 0x0000000b180472a5 */ /* 0x000fe4000f8e00ff */
[----:B--2---:R-:W-:Y:S02]  /*12c0*/  UISETP.NE.AND UP2, UPT, UR12, 0x1, UPT ;  /* 0x000000010c00788c */ /* 0x004fe4000bf45270 */
[----:B------:R-:W-:Y:S01]  /*12d0*/  UISETP.NE.AND UP0, UPT, UR10, 0x1, UPT ;  /* 0x000000010a00788c */ /* 0x000fe2000bf05270 */
[----:B------:R-:W-:-:S02]  /*12e0*/  UMOV UR6, UR7 ;  /* 0x0000000700067c82 */ /* 0x000fc40008000000 */
[----:B------:R-:W-:Y:S01]  /*12f0*/  UMOV UR4, UR5 ;  /* 0x0000000500047c82 */ /* 0x000fe20008000000 */
[----:B------:R-:W-:Y:S02]  /*1300*/  USHF.R.U32.HI UR6, URZ, UR9, UR6 ;  /* 0x00000009ff067299 */ /* 0x000fe40008011606 */
[----:B---3--:R-:W-:Y:S02]  /*1310*/  USHF.R.U32.HI UR4, URZ, UR13, UR4 ;  /* 0x0000000dff047299 */ /* 0x008fe40008011604 */
[----:B------:R-:W-:Y:S02]  /*1320*/  USEL UR5, UR51, UR6, !UP2 ;  /* 0x0000000633057287 */ /* 0x000fe4000d000000 */
[----:B------:R-:W-:-:S04]  /*1330*/  USEL UR4, UR24, UR4, !UP0 ;  /* 0x0000000418047287 */ /* 0x000fc8000c000000 */
[----:B------:R-:W-:Y:S02]  /*1340*/  UIADD3 UR6, UPT, UPT, UR5, -UR4, URZ ;  /* 0x8000000405067290 */ /* 0x000fe4000fffe0ff */
[----:B------:R-:W-:Y:S02]  /*1350*/  UIADD3 UR4, UPT, UPT, -UR5, UR4, URZ ;  /* 0x0000000405047290 */ /* 0x000fe4000fffe1ff */
[----:B------:R-:W-:Y:S02]  /*1360*/  UIMAD UR24, UR6, UR10, UR24 ;  /* 0x0000000a061872a4 */ /* 0x000fe4000f8e0218 */
[----:B------:R-:W-:-:S12]  /*1370*/  UIMAD UR51, UR4, UR12, UR51 ;  /* 0x0000000c043372a4 */ /* 0x000fd8000f8e0233 */
.L_x_16:
[----:B------:R-:W-:Y:S01]  /*1380*/  BAR.SYNC.DEFER_BLOCKING 0x0 ;  /* 0x0000000000007b1d */ /* 0x000fe20000010000 */
[----:B------:R-:W-:Y:S01]  /*1390*/  UISETP.NE.AND UP0, UPT, UR18, 0x2, UPT ;  /* 0x000000021200788c */ /* 0x000fe2000bf05270 */
[----:B------:R-:W-:Y:S02]  /*13a0*/  ISETP.NE.OR P3, PT, R0, 0x2, !P3 ;  /* 0x000000020000780c */ /* 0x000fe40005f65670 */
[----:B------:R-:W-:Y:S02]  /*13b0*/  LOP3.LUT R0, R83, 0x1f, RZ, 0xc0, !PT ;  /* 0x0000001f53007812 */ /* 0x000fe400078ec0ff */
[----:B------:R-:W1:Y:S04]  /*13c0*/  LDCU UR39, c[0x0][0xc24] ;  /* 0x00018480ff2777ac */ /* 0x000e680008000800 */
[----:B------:R-:W-:Y:S05]  /*13d0*/  BRA.U UP0, `(.L_x_17) ;  /* 0x0000001d00707547 */ /* 0x000fea000b800000 */
[----:B------:R-:W2:Y:S01]  /*13e0*/  LDCU UR5, c[0x0][0x388] ;  /* 0x00007100ff0577ac */ /* 0x000ea20008000800 */
[----:B------:R-:W-:Y:S01]  /*13f0*/  PLOP3.LUT P1, PT, PT, PT, UP3, 0x80, 0x8 ;  /* 0x000000000008781c */ /* 0x000fe20003f2f038 */
[----:B------:R-:W-:Y:S01]  /*1400*/  IMAD.MOV.U32 R2, RZ, RZ, RZ ;  /* 0x000000ffff027224 */ /* 0x000fe200078e00ff */
[----:B------:R-:W-:Y:S01]  /*1410*/  ISETP.EQ.OR P2, PT, R0, RZ, P3 ;  /* 0x000000ff0000720c */ /* 0x000fe20001f42670 */
[----:B------:R-:W3:Y:S01]  /*1420*/  LDCU UR8, c[0x0][0x38c] ;  /* 0x00007180ff0877ac */ /* 0x000ee20008000800 */
[----:B------:R-:W-:Y:S01]  /*1430*/  PLOP3.LUT P1, PT, P1, PT, PT, 0x8, 0x80 ;  /* 0x000000000080781c */ /* 0x000fe20000f2e170 */
[----:B------:R-:W4:Y:S01]  /*1440*/  LDCU.64 UR6, c[0x0][0x390] ;  /* 0x00007200ff0677ac */ /* 0x000f220008000a00 */
[----:B------:R-:W1:Y:S01]  /*1450*/  LDCU UR53, c[0x0][0x370] ;  /* 0x00006e00ff3577ac */ /* 0x000e620008000800 */
[----:B------:R-:W1:Y:S01]  /*1460*/  LDCU.64 UR42, c[0x0][0x348] ;  /* 0x00006900ff2a77ac */ /* 0x000e620008000a00 */
[----:B--2---:R-:W-:Y:S01]  /*1470*/  UIADD3 UR5, UPT, UPT, UR5, 0x1f, URZ ;  /* 0x0000001f05057890 */ /* 0x004fe2000fffe0ff */
[----:B------:R-:W2:Y:S03]  /*1480*/  LDCU UR52, c[0x0][0x374] ;  /* 0x00006e80ff3477ac */ /* 0x000ea60008000800 */
[----:B------:R-:W-:Y:S01]  /*1490*/  USHF.R.S32.HI UR4, URZ, 0x1f, UR5 ;  /* 0x0000001fff047899 */ /* 0x000fe20008011405 */
[----:B------:R-:W-:Y:S01]  /*14a0*/  UMOV UR26, 0x1 ;  /* 0x00000001001a7882 */ /* 0x000fe20000000000 */
[----:B------:R-:W-:-:S02]  /*14b0*/  UMOV UR30, URZ ;  /* 0x000000ff001e7c82 */ /* 0x000fc40008000000 */
[----:B------:R-:W-:Y:S01]  /*14c0*/  ULEA.HI UR4, UR4, UR5, URZ, 0x5 ;  /* 0x0000000504047291 */ /* 0x000fe2000f8f28ff */
[----:B------:R-:W-:Y:S01]  /*14d0*/  UMOV UR31, URZ ;  /* 0x000000ff001f7c82 */ /* 0x000fe20008000000 */
[----:B------:R-:W-:Y:S02]  /*14e0*/  UMOV UR38, URZ ;  /* 0x000000ff00267c82 */ /* 0x000fe40008000000 */
[----:B------:R-:W-:-:S04]  /*14f0*/  USHF.R.S32.HI UR4, URZ, 0x5, UR4 ;  /* 0x00000005ff047899 */ /* 0x000fc80008011404 */
[----:B---3--:R-:W-:-:S04]  /*1500*/  UIMAD UR4, UR4, UR8, URZ ;  /* 0x00000008040472a4 */ /* 0x008fc8000f8e02ff */
[----:B----4-:R-:W-:-:S04]  /*1510*/  UIMAD UR4, UR4, UR6, URZ ;  /* 0x00000006040472a4 */ /* 0x010fc8000f8e02ff */
[----:B------:R-:W-:-:S04]  /*1520*/  UIMAD UR54, UR4, UR7, URZ ;  /* 0x00000007043672a4 */ /* 0x000fc8000f8e02ff */
[----:B------:R-:W-:Y:S02]  /*1530*/  UISETP.NE.AND UP1, UPT, UR54, URZ, UPT ;  /* 0x000000ff3600728c */ /* 0x000fe4000bf25270 */
[----:B------:R-:W-:-:S04]  /*1540*/  UISETP.LT.U32.AND UP0, UPT, UR54, 0xc, UPT ;  /* 0x0000000c3600788c */ /* 0x000fc8000bf01070 */
[----:B------:R-:W-:-:S04]  /*1550*/  USEL UR4, UR54, 0xc, UP0 ;  /* 0x0000000c36047887 */ /* 0x000fc80008000000 */
[----:B------:R-:W-:Y:S02]  /*1560*/  UIADD3 UR5, UPT, UPT, UR4, -0x1, URZ ;  /* 0xffffffff04057890 */ /* 0x000fe4000fffe0ff */
[----:B------:R-:W-:Y:S02]  /*1570*/  @!UP1 UIADD3 UR5, UPT, UPT, UR4, URZ, URZ ;  /* 0x000000ff04059290 */ /* 0x000fe4000fffe0ff */
[----:B------:R-:W-:Y:S02]  /*1580*/  UIADD3 UR50, UPT, UPT, UR54, -UR4, URZ ;  /* 0x8000000436327290 */ /* 0x000fe4000fffe0ff */
[----:B-12---:R-:W-:-:S12]  /*1590*/  UIADD3 UR55, UPT, UPT, UR5, 0x1, URZ ;  /* 0x0000000105377890 */ /* 0x006fd8000fffe0ff */
.L_x_33:
[----:B------:R-:W1:Y:S01]  /*15a0*/  S2UR UR36, SR_CgaCtaId ;  /* 0x00000000002479c3 */ /* 0x000e620000008800 */
[----:B------:R-:W-:Y:S01]  /*15b0*/  UMOV UR4, 0x400 ;  /* 0x0000040000047882 */ /* 0x000fe20000000000 */
[----:B------:R-:W-:Y:S01]  /*15c0*/  MOV R0, UR26 ;  /* 0x0000001a00007c02 */ /* 0x000fe20008000f00 */
[----:B------:R-:W-:Y:S02]  /*15d0*/  UISETP.NE.AND UP0, UPT, UR54, URZ, UPT ;  /* 0x000000ff3600728c */ /* 0x000fe4000bf05270 */
[----:B------:R-:W-:Y:S01]  /*15e0*/  USHF.L.U32 UR44, UR51, 0x7, URZ ;  /* 0x00000007332c7899 */ /* 0x000fe200080006ff */
[----:B------:R-:W-:Y:S01]  /*15f0*/  SHF.L.U32 R0, R0, 0x1f, RZ ;  /* 0x0000001f00007819 */ /* 0x000fe200000006ff */
[----:B------:R-:W-:Y:S01]  /*1600*/  USHF.L.U32 UR19, UR24, 0x7, URZ ;  /* 0x0000000718137899 */ /* 0x000fe200080006ff */
[----:B------:R-:W-:Y:S01]  /*1610*/  UMOV UR27, URZ ;  /* 0x000000ff001b7c82 */ /* 0x000fe20008000000 */
[----:B------:R-:W-:Y:S01]  /*1620*/  UMOV UR22, URZ ;  /* 0x000000ff00167c82 */ /* 0x000fe20008000000 */
[----:B------:R-:W-:Y:S01]  /*1630*/  UMOV UR21, URZ ;  /* 0x000000ff00157c82 */ /* 0x000fe20008000000 */
[----:B------:R-:W-:Y:S01]  /*1640*/  UMOV UR20, URZ ;  /* 0x000000ff00147c82 */ /* 0x000fe20008000000 */
[----:B-1----:R-:W-:-:S04]  /*1650*/  ULEA UR36, UR36, UR4, 0x18 ;  /* 0x0000000424247291 */ /* 0x002fc8000f8ec0ff */
[----:B------:R-:W-:-:S09]  /*1660*/  ULEA UR4, UR30, UR36, 0x3 ;  /* 0x000000241e047291 */ /* 0x000fd2000f8e18ff */
[----:B------:R1:W2:Y:S01]  /*1670*/  SYNCS.PHASECHK.TRANS64.TRYWAIT P0, [UR4+0x60], R0 ;  /* 0x00006000ff0075a7 */ /* 0x0002a20008001104 */
[----:B------:R-:W-:Y:S05]  /*1680*/  BRA.U !UP0, `(.L_x_18) ;  /* 0x0000000508947547 */ /* 0x000fea000b800000 */
[----:B------:R-:W3:Y:S01]  /*1690*/  LDCU.128 UR12, c[0x0][0x480] ;  /* 0x00009000ff0c77ac */ /* 0x000ee20008000c00 */
[----:B------:R-:W4:Y:S01]  /*16a0*/  LDCU.128 UR8, c[0x0][0x490] ;  /* 0x00009200ff0877ac */ /* 0x000f220008000c00 */
[----:B------:R-:W1:Y:S01]  /*16b0*/  LDCU.64 UR20, c[0x0][0x4c0] ;  /* 0x00009800ff1477ac */ /* 0x000e620008000a00 */
[----:B------:R-:W1:Y:S01]  /*16c0*/  LDCU.64 UR16, c[0x0][0x4f0] ;  /* 0x00009e00ff1077ac */ /* 0x000e620008000a00 */
[----:B------:R-:W1:Y:S01]  /*16d0*/  LDCU UR18, c[0x0][0x4c8] ;  /* 0x00009900ff1277ac */ /* 0x000e620008000800 */
[----:B---3--:R-:W-:Y:S02]  /*16e0*/  UIMAD.WIDE.U32 UR4, UR44, UR13, URZ ;  /* 0x0000000d2c0472a5 */ /* 0x008fe4000f8e00ff */
[----:B------:R-:W-:Y:S02]  /*16f0*/  UISETP.NE.AND UP0, UPT, UR12, 0x1, UPT ;  /* 0x000000010c00788c */ /* 0x000fe4000bf05270 */
[----:B------:R-:W-:Y:S01]  /*1700*/  USHF.R.U32.HI UR5, URZ, UR14, UR5 ;  /* 0x0000000eff057299 */ /* 0x000fe20008011605 */
[----:B------:R-:W3:Y:S03]  /*1710*/  LDCU UR45, c[0x0][0x38c] ;  /* 0x00007180ff2d77ac */ /* 0x000ee60008000800 */
[----:B------:R-:W-:-:S02]  /*1720*/  USEL UR5, UR44, UR5, !UP0 ;  /* 0x000000052c057287 */ /* 0x000fc4000c000000 */
[----:B------:R-:W-:Y:S02]  /*1730*/  UISETP.NE.AND UP0, UPT, UR15, 0x1, UPT ;  /* 0x000000010f00788c */ /* 0x000fe4000bf05270 */
[----:B----4-:R-:W-:Y:S01]  /*1740*/  UIMAD.WIDE.U32 UR6, UR5, UR8, URZ ;  /* 0x00000008050672a5 */ /* 0x010fe2000f8e00ff */
[----:B------:R-:W4:Y:S01]  /*1750*/  LDCU UR8, c[0x0][0x4a0] ;  /* 0x00009400ff0877ac */ /* 0x000f220008000800 */
[----:B------:R-:W1:Y:S05]  /*1760*/  LDCU UR23, c[0x0][0x4cc] ;  /* 0x00009980ff1777ac */ /* 0x000e6a0008000800 */
[----:B------:R-:W-:Y:S01]  /*1770*/  UMOV UR4, UR7 ;  /* 0x0000000700047c82 */ /* 0x000fe20008000000 */
[----:B------:R-:W1:Y:S01]  /*1780*/  LDCU.64 UR40, c[0x0][0x390] ;  /* 0x00007200ff2877ac */ /* 0x000e620008000a00 */
[----:B------:R-:W-:Y:S01]  /*1790*/  USHF.R.U32.HI UR4, URZ, UR9, UR4 ;  /* 0x00000009ff047299 */ /* 0x000fe20008011604 */
[----:B------:R-:W1:Y:S03]  /*17a0*/  LDCU UR9, c[0x0][0x4ec] ;  /* 0x00009d80ff0977ac */ /* 0x000e660008000800 */
[----:B------:R-:W-:-:S02]  /*17b0*/  USEL UR4, UR5, UR4, !UP0 ;  /* 0x0000000405047287 */ /* 0x000fc4000c000000 */
[----:B------:R-:W-:Y:S02]  /*17c0*/  UISETP.NE.AND UP0, UPT, UR10, 0x1, UPT ;  /* 0x000000010a00788c */ /* 0x000fe4000bf05270 */
[----:B------:R-:W-:Y:S01]  /*17d0*/  UIMAD.WIDE.U32 UR6, UR4, UR11, URZ ;  /* 0x0000000b040672a5 */ /* 0x000fe2000f8e00ff */
[----:B------:R-:W1:Y:S01]  /*17e0*/  LDCU.64 UR24, c[0x0][0x4d0] ;  /* 0x00009a00ff1877ac */ /* 0x000e620008000a00 */
[----:B------:R-:W-:-:S05]  /*17f0*/  UIADD3 UR38, UPT, UPT, UR55, UR31, URZ ;  /* 0x0000001f37267290 */ /* 0x000fca000fffe0ff */
[----:B------:R-:W-:Y:S01]  /*1800*/  UMOV UR6, UR7 ;  /* 0x0000000700067c82 */ /* 0x000fe20008000000 */
[----:B------:R-:W-:Y:S02]  /*1810*/  UIADD3 UR7, UPT, UPT, -UR4, URZ, URZ ;  /* 0x000000ff04077290 */ /* 0x000fe4000fffe1ff */
[----:B----4-:R-:W-:Y:S02]  /*1820*/  USHF.R.U32.HI UR6, URZ, UR8, UR6 ;  /* 0x00000008ff067299 */ /* 0x010fe40008011606 */
[----:B------:R-:W-:Y:S02]  /*1830*/  UIADD3 UR8, UPT, UPT, -UR5, URZ, URZ ;  /* 0x000000ff05087290 */ /* 0x000fe4000fffe1ff */
[----:B------:R-:W-:Y:S02]  /*1840*/  USEL UR14, UR4, UR6, !UP0 ;  /* 0x00000006040e7287 */ /* 0x000fe4000c000000 */
[----:B------:R-:W-:Y:S02]  /*1850*/  UIMAD UR7, UR15, UR7, UR5 ;  /* 0x000000070f0772a4 */ /* 0x000fe4000f8e0205 */
[----:B------:R-:W-:-:S02]  /*1860*/  UIADD3 UR6, UPT, UPT, -UR14, URZ, URZ ;  /* 0x000000ff0e067290 */ /* 0x000fc4000fffe1ff */
[----:B------:R-:W-:Y:S02]  /*1870*/  UIMAD UR8, UR12, UR8, UR44 ;  /* 0x000000080c0872a4 */ /* 0x000fe4000f8e022c */
[----:B------:R-:W-:Y:S02]  /*1880*/  UIMAD UR13, UR10, UR6, UR4 ;  /* 0x000000060a0d72a4 */ /* 0x000fe4000f8e0204 */
[----:B-1----:R-:W-:Y:S02]  /*1890*/  UIMAD UR11, UR8, UR20, UR9 ;  /* 0x00000014080b72a4 */ /* 0x002fe4000f8e0209 */
[----:B------:R-:W-:Y:S01]  /*18a0*/  UIMAD UR12, UR7, UR21, UR16 ;  /* 0x00000015070c72a4 */ /* 0x000fe2000f8e0210 */
[----:B------:R-:W1:Y:S02]  /*18b0*/  LDCU.64 UR4, c[0x0][0x4f8] ;  /* 0x00009f00ff0477ac */ /* 0x000e640008000a00 */
[----:B------:R-:W4:Y:S01]  /*18c0*/  LDCU UR6, c[0x0][0x500] ;  /* 0x0000a000ff0677ac */ /* 0x000f220008000800 */
[----:B------:R-:W-:Y:S01]  /*18d0*/  UIMAD UR13, UR13, UR18, UR17 ;  /* 0x000000120d0d72a4 */ /* 0x000fe2000f8e0211 */
[----:B------:R-:W-:Y:S01]  /*18e0*/  UMOV UR27, URZ ;  /* 0x000000ff001b7c82 */ /* 0x000fe20008000000 */
[----:B------:R-:W-:Y:S01]  /*18f0*/  UMOV UR7, UR30 ;  /* 0x0000001e00077c82 */ /* 0x000fe20008000000 */
[----:B------:R-:W-:Y:S01]  /*1900*/  UMOV UR20, URZ ;  /* 0x000000ff00147c82 */ /* 0x000fe20008000000 */
[----:B------:R-:W-:Y:S01]  /*1910*/  UMOV UR21, URZ ;  /* 0x000000ff00157c82 */ /* 0x000fe20008000000 */
[----:B---3--:R-:W-:-:S07]  /*1920*/  UMOV UR22, URZ ;  /* 0x000000ff00167c82 */ /* 0x008fce0008000000 */
.L_x_23:
[----:B------:R-:W-:Y:S01]  /*1930*/  @!P3 MOV R3, 0x4000 ;  /* 0x000040000003b802 */ /* 0x000fe20000000f00 */
[----:B------:R-:W-:Y:S01]  /*1940*/  ULEA UR9, UR7, UR36, 0x3 ;  /* 0x0000002407097291 */ /* 0x000fe2000f8e18ff */
[----:B--2---:R-:W-:Y:S11]  /*1950*/  @P0 BRA `(.L_x_19) ;  /* 0x0000000000100947 */ /* 0x004ff60003800000 */
[----:B------:R-:W-:Y:S04]  /*1960*/  MOV R4, UR26 ;  /* 0x0000001a00047c02 */ /* 0x000fe80008000f00 */
[----:B------:R-:W-:Y:S04]  /*1970*/  SHF.L.U32 R4, R4, 0x1f, RZ ;  /* 0x0000001f04047819 */ /* 0x000fe800000006ff */
[----:B------:R-:W2:Y:S02]  /*1980*/  SYNCS.PHASECHK.TRANS64.TRYWAIT P0, [UR9+0x60], R4 ;  /* 0x00006004ff0075a7 */ /* 0x000ea40008001109 */
[----:B--2---:R-:W-:Y:S05]  /*1990*/  @!P0 BRA `(.L_x_20) ;  /* 0x0000008000e88947 */ /* 0x004fea0003800000 */
.L_x_19:
[----:B------:R3:W-:Y:S01]  /*19a0*/  @!P3 SYNCS.ARRIVE.TRANS64 RZ, [UR9], R3 ;  /* 0x00000003ffffb9a7 */ /* 0x0007e20008000009 */
[----:B------:R-:W-:Y:S04]  /*19b0*/  BSSY.RECONVERGENT B0, `(.L_x_21) ;  /* 0x0000003000007945 */ /* 0x000fe80003800200 */
[----:B------:R-:W-:Y:S05]  /*19c0*/  @P2 BRA `(.L_x_22) ;  /* 0x0000000000042947 */ /* 0x000fea0003800000 */
[----:B-1--4-:R-:W-:Y:S05]  /*19d0*/  BPT.TRAP 0x1 ;  /* 0x000000040000795c */ /* 0x012fea0000300000 */
.L_x_22:
[----:B-1--4-:R-:W-:Y:S05]  /*19e0*/  BSYNC.RECONVERGENT B0 ;  /* 0x0000000000007941 */ /* 0x012fea0003800200 */
.L_x_21:
[----:B------:R-:W-:Y:S02]  /*19f0*/  UIADD3 UR8, UPT, UPT, UR7, 0x1, URZ ;  /* 0x0000000107087890 */ /* 0x000fe4000fffe0ff */
[----:B------:R-:W-:Y:S02]  /*1a00*/  UIMAD UR15, UR20, UR23, UR4 ;  /* 0x00000017140f72a4 */ /* 0x000fe4000f8e0204 */
[----:B------:R-:W-:Y:S02]  /*1a10*/  UISETP.NE.AND UP0, UPT, UR8, 0xc, UPT ;  /* 0x0000000c0800788c */ /* 0x000fe4000bf05270 */
[----:B------:R-:W-:Y:S02]  /*1a20*/  ULEA UR16, UR7, UR36, 0xd ;  /* 0x0000002407107291 */ /* 0x000fe4000f8e68ff */
[----:B------:R-:W-:Y:S02]  /*1a30*/  USEL UR10, URZ, 0x1, UP0 ;  /* 0x00000001ff0a7887 */ /* 0x000fe40008000000 */
[----:B------:R-:W-:Y:S02]  /*1a40*/  USEL UR30, UR8, URZ, UP0 ;  /* 0x000000ff081e7287 */ /* 0x000fe40008000000 */
[----:B------:R-:W-:Y:S02]  /*1a50*/  ULOP3.LUT UR26, UR26, UR10, URZ, 0x3c, !UPT ;  /* 0x0000000a1a1a7292 */ /* 0x000fe4000f8e3cff */
[----:B------:R-:W-:Y:S02]  /*1a60*/  ULEA UR8, UR30, UR36, 0x3 ;  /* 0x000000241e087291 */ /* 0x000fe4000f8e18ff */
[----:B------:R-:W-:Y:S02]  /*1a70*/  UIADD3 UR34, UP0, UPT, UR42, 0x80, URZ ;  /* 0x000000802a227890 */ /* 0x000fe4000ff1e0ff */
[----:B------:R-:W-:Y:S01]  /*1a80*/  USHF.L.U32 UR10, UR27, 0x5, URZ ;  /* 0x000000051b0a7899 */ /* 0x000fe200080006ff */
[----:B--2---:R-:W-:Y:S01]  /*1a90*/  MOV R0, UR26 ;  /* 0x0000001a00007c02 */ /* 0x004fe20008000f00 */
[----:B------:R-:W-:Y:S02]  /*1aa0*/  UIADD3.X UR35, UPT, UPT, URZ, UR43, URZ, UP0, !UPT ;  /* 0x0000002bff237290 */ /* 0x000fe400087fe4ff */
[----:B------:R-:W-:Y:S01]  /*1ab0*/  UIADD3 UR32, UP3, UPT, UR42, 0x200, URZ ;  /* 0x000002002a207890 */ /* 0x000fe2000ff7e0ff */
[----:B------:R-:W-:Y:S01]  /*1ac0*/  SHF.L.U32 R0, R0, 0x1f, RZ ;  /* 0x0000001f00007819 */ /* 0x000fe200000006ff */
[----:B------:R-:W-:Y:S02]  /*1ad0*/  UIADD3 UR37, UPT, UPT, UR20, 0x1, URZ ;  /* 0x0000000114257890 */ /* 0x000fe4000fffe0ff */
[----:B------:R-:W-:Y:S01]  /*1ae0*/  UIADD3.X UR33, UPT, UPT, URZ, UR43, URZ, UP3, !UPT ;  /* 0x0000002bff217290 */ /* 0x000fe20009ffe4ff */
[----:B------:R1:W2:Y:S01]  /*1af0*/  SYNCS.PHASECHK.TRANS64.TRYWAIT P0, [UR8+0x60], R0 ;  /* 0x00006000ff0075a7 */ /* 0x0002a20008001108 */
[----:B------:R-:W-:Y:S02]  /*1b00*/  UIMAD UR8, UR21, UR24, UR5 ;  /* 0x00000018150872a4 */ /* 0x000fe4000f8e0205 */
[----:B------:R-:W-:Y:S02]  /*1b10*/  UIMAD UR7, UR22, UR25, UR6 ;  /* 0x00000019160772a4 */ /* 0x000fe4000f8e0206 */
[----:B------:R-:W-:Y:S02]  /*1b20*/  ULEA UR15, UR8, UR15, 0x5 ;  /* 0x0000000f080f7291 */ /* 0x000fe4000f8e28ff */
[----:B------:R-:W-:Y:S02]  /*1b30*/  UIADD3 UR8, UPT, UPT, UR16, 0x8400, URZ ;  /* 0x0000840010087890 */ /* 0x000fe4000fffe0ff */
[----:B------:R-:W-:Y:S02]  /*1b40*/  ULEA UR7, UR7, UR15, 0xa ;  /* 0x0000000f07077291 */ /* 0x000fe4000f8e50ff */
[----:B------:R-:W-:Y:S02]  /*1b50*/  UIADD3 UR16, UPT, UPT, UR16, 0x20400, URZ ;  /* 0x0002040010107890 */ /* 0x000fe4000fffe0ff */
[----:B------:R-:W-:Y:S02]  /*1b60*/  UPRMT UR7, UR7, 0x5410, URZ ;  /* 0x0000541007077896 */ /* 0x000fe400080000ff */
[----:B------:R-:W-:Y:S02]  /*1b70*/  UISETP.NE.AND UP2, UPT, UR37, UR45, UPT ;  /* 0x0000002d2500728c */ /* 0x000fe4000bf45270 */
[----:B------:R-:W-:Y:S02]  /*1b80*/  UIADD3 UR29, UPT, UPT, UR21, 0x1, URZ ;  /* 0x00000001151d7890 */ /* 0x000fe4000fffe0ff */
[----:B------:R-:W-:Y:S02]  /*1b90*/  UIADD3 UR28, UPT, UPT, UR22, 0x1, URZ ;  /* 0x00000001161c7890 */ /* 0x000fe4000fffe0ff */
[----:B------:R-:W-:Y:S01]  /*1ba0*/  UIADD3 UR31, UPT, UPT, UR31, 0x1, URZ ;  /* 0x000000011f1f7890 */ /* 0x000fe2000fffe0ff */
[----:B------:R4:W-:Y:S01]  /*1bb0*/  UTMALDG.5D.IM2COL [UR8], [UR34], UR7 ;  /* 0x00000008220073b4 */ /* 0x0009e20008060007 */
[----:B------:R-:W-:Y:S01]  /*1bc0*/  UMOV UR46, 0x0 ;  /* 0x00000000002e7882 */ /* 0x000fe20000000000 */
[----:B------:R-:W-:Y:S01]  /*1bd0*/  UMOV UR47, 0x10000000 ;  /* 0x10000000002f7882 */ /* 0x000fe20000000000 */
[----:B------:R-:W-:Y:S01]  /*1be0*/  UMOV UR17, UR9 ;  /* 0x0000000900117c82 */ /* 0x000fe20008000000 */
[----:B------:R-:W-:Y:S01]  /*1bf0*/  @UP2 UIADD3 UR29, UPT, UPT, UR21, URZ, URZ ;  /* 0x000000ff151d2290 */ /* 0x000fe2000fffe0ff */
[----:B------:R-:W-:Y:S03]  /*1c00*/  UMOV UR18, UR10 ;  /* 0x0000000a00127c82 */ /* 0x000fe60008000000 */
[----:B------:R-:W-:Y:S01]  /*1c10*/  UISETP.NE.AND UP1, UPT, UR29, UR40, UPT ;  /* 0x000000281d00728c */ /* 0x000fe2000bf25270 */
[----:B------:R3:W-:Y:S10]  /*1c20*/  UTMALDG.5D [UR16], [UR32], desc[UR46] ;  /* 0x00002e10200075b4 */ /* 0x0007f40008021000 */
[----:B------:R-:W-:Y:S04]  /*1c30*/  @UP1 UIADD3 UR28, UPT, UPT, UR22, URZ, URZ ;  /* 0x000000ff161c1290 */ /* 0x000fe8000fffe0ff */
[----:B------:R-:W-:Y:S02]  /*1c40*/  UISETP.NE.AND UP0, UPT, UR28, UR41, UPT ;  /* 0x000000291c00728c */ /* 0x000fe4000bf05270 */
[----:B----4-:R-:W-:Y:S09]  /*1c50*/  UIADD3 UR8, UPT, UPT, UR27, 0x1, URZ ;  /* 0x000000011b087890 */ /* 0x010ff2000fffe0ff */
[----:B------:R-:W-:Y:S01]  /*1c60*/  @UP0 UIADD3 UR8, UPT, UPT, UR27, URZ, URZ ;  /* 0x000000ff1b080290 */ /* 0x000fe2000fffe0ff */
[----:B------:R-:W-:Y:S06]  /*1c70*/  UMOV UR7, UR30 ;  /* 0x0000001e00077c82 */ /* 0x000fec0008000000 */
[----:B------:R-:W-:Y:S01]  /*1c80*/  UMOV UR27, UR8 ;  /* 0x00000008001b7c82 */ /* 0x000fe20008000000 */
[----:B---3--:R-:W-:Y:S02]  /*1c90*/  USEL UR22, UR28, URZ, UP0 ;  /* 0x000000ff1c167287 */ /* 0x008fe40008000000 */
[----:B------:R-:W-:Y:S02]  /*1ca0*/  UISETP.NE.AND UP0, UPT, UR31, UR38, UPT ;  /* 0x000000261f00728c */ /* 0x000fe4000bf05270 */
[----:B------:R-:W-:Y:S02]  /*1cb0*/  USEL UR20, UR37, URZ, UP2 ;  /* 0x000000ff25147287 */ /* 0x000fe40009000000 */
[----:B------:R-:W-:Y:S05]  /*1cc0*/  USEL UR21, UR29, URZ, UP1 ;  /* 0x000000ff1d157287 */ /* 0x000fea0008800000 */
[----:B-1----:R-:W-:Y:S07]  /*1cd0*/  BRA.U UP0, `(.L_x_23) ;  /* 0xfffffffd00147547 */ /* 0x002fee000b83ffff */
.L_x_18:
[----:B------:R-:W-:Y:S01]  /*1ce0*/  ULEA UR4, UR30, UR36, 0x3 ;  /* 0x000000241e047291 */ /* 0x000fe2000f8e18ff */
[----:B-1----:R-:W-:Y:S01]  /*1cf0*/  MOV R0, UR26 ;  /* 0x0000001a00007c02 */ /* 0x002fe20008000f00 */
[----:B------:R-:W-:Y:S01]  /*1d00*/  @!P1 SYNCS.ARRIVE.TRANS64.A1T0 RZ, [UR36+0x108], RZ ;  /* 0x000108ffffff99a7 */ /* 0x000fe20008100024 */
[----:B------:R-:W-:Y:S02]  /*1d10*/  UISETP.GE.AND UP0, UPT, UR50, 0x1, UPT ;  /* 0x000000013200788c */ /* 0x000fe4000bf06270 */
[----:B------:R-:W-:-:S04]  /*1d20*/  SHF.L.U32 R0, R0, 0x1f, RZ ;  /* 0x0000001f00007819 */ /* 0x000fc800000006ff */
[----:B--2---:R1:W2:Y:S03]  /*1d30*/  SYNCS.PHASECHK.TRANS64.TRYWAIT P0, [UR4+0x60], R0 ;  /* 0x00006000ff0075a7 */ /* 0x0042a60008001104 */
[----:B------:R-:W-:Y:S05]  /*1d40*/  BRA.U !UP0, `(.L_x_24) ;  /* 0x00000005088c7547 */ /* 0x000fea000b800000 */
[----:B------:R-:W3:Y:S01]  /*1d50*/  LDCU.128 UR8, c[0x0][0x480] ;  /* 0x00009000ff0877ac */ /* 0x000ee20008000c00 */
[----:B------:R-:W4:Y:S01]  /*1d60*/  LDCU.128 UR32, c[0x0][0x490] ;  /* 0x00009200ff2077ac */ /* 0x000f220008000c00 */
[----:B------:R-:W1:Y:S01]  /*1d70*/  LDCU.64 UR28, c[0x0][0x4c0] ;  /* 0x00009800ff1c77ac */ /* 0x000e620008000a00 */
[----:B------:R-:W1:Y:S01]  /*1d80*/  LDCU UR13, c[0x0][0x4c8] ;  /* 0x00009900ff0d77ac */ /* 0x000e620008000800 */
[----:B------:R-:W1:Y:S01]  /*1d90*/  LDCU.64 UR16, c[0x0][0x4f0] ;  /* 0x00009e00ff1077ac */ /* 0x000e620008000a00 */
[----:B---3--:R-:W-:Y:S02]  /*1da0*/  UIMAD.WIDE.U32 UR4, UR44, UR9, URZ ;  /* 0x000000092c0472a5 */ /* 0x008fe4000f8e00ff */
[----:B------:R-:W-:Y:S02]  /*1db0*/  UISETP.NE.AND UP0, UPT, UR8, 0x1, UPT ;  /* 0x000000010800788c */ /* 0x000fe4000bf05270 */
[----:B------:R-:W-:Y:S01]  /*1dc0*/  USHF.R.U32.HI UR5, URZ, UR10, UR5 ;  /* 0x0000000aff057299 */ /* 0x000fe20008011605 */
[----:B------:R-:W3:Y:S03]  /*1dd0*/  LDCU UR9, c[0x0][0x4a0] ;  /* 0x00009400ff0977ac */ /* 0x000ee60008000800 */
[----:B------:R-:W-:-:S02]  /*1de0*/  USEL UR5, UR44, UR5, !UP0 ;  /* 0x000000052c057287 */ /* 0x000fc4000c000000 */
[----:B------:R-:W-:Y:S02]  /*1df0*/  UISETP.NE.AND UP0, UPT, UR11, 0x1, UPT ;  /* 0x000000010b00788c */ /* 0x000fe4000bf05270 */
[----:B----4-:R-:W-:Y:S01]  /*1e00*/  UIMAD.WIDE.U32 UR6, UR5, UR32, URZ ;  /* 0x00000020050672a5 */ /* 0x010fe2000f8e00ff */
[----:B------:R-:W1:Y:S01]  /*1e10*/  LDCU UR10, c[0x0][0x4ec] ;  /* 0x00009d80ff0a77ac */ /* 0x000e620008000800 */
[----:B------:R-:W4:Y:S05]  /*1e20*/  LDCU UR46, c[0x0][0x38c] ;  /* 0x00007180ff2e77ac */ /* 0x000f2a0008000800 */
[----:B------:R-:W-:Y:S01]  /*1e30*/  UMOV UR4, UR7 ;  /* 0x0000000700047c82 */ /* 0x000fe20008000000 */
[----:B------:R-:W1:Y:S01]  /*1e40*/  LDCU UR23, c[0x0][0x4cc] ;  /* 0x00009980ff1777ac */ /* 0x000e620008000800 */
[----:B------:R-:W-:Y:S01]  /*1e50*/  USHF.R.U32.HI UR4, URZ, UR33, UR4 ;  /* 0x00000021ff047299 */ /* 0x000fe20008011604 */
[----:B------:R-:W1:Y:S03]  /*1e60*/  LDCU.64 UR40, c[0x0][0x390] ;  /* 0x00007200ff2877ac */ /* 0x000e660008000a00 */
[----:B------:R-:W-:-:S02]  /*1e70*/  USEL UR4, UR5, UR4, !UP0 ;  /* 0x0000000405047287 */ /* 0x000fc4000c000000 */
[----:B------:R-:W-:Y:S02]  /*1e80*/  UISETP.NE.AND UP0, UPT, UR34, 0x1, UPT ;  /* 0x000000012200788c */ /* 0x000fe4000bf05270 */
[----:B------:R-:W-:Y:S01]  /*1e90*/  UIMAD.WIDE.U32 UR6, UR4, UR35, URZ ;  /* 0x00000023040672a5 */ /* 0x000fe2000f8e00ff */
[----:B------:R-:W1:Y:S01]  /*1ea0*/  LDCU.64 UR24, c[0x0][0x4d0] ;  /* 0x00009a00ff1877ac */ /* 0x000e620008000a00 */
[----:B------:R-:W-:-:S05]  /*1eb0*/  UIADD3 UR38, UPT, UPT, UR50, UR38, URZ ;  /* 0x0000002632267290 */ /* 0x000fca000fffe0ff */
[----:B------:R-:W-:Y:S01]  /*1ec0*/  UMOV UR6, UR7 ;  /* 0x0000000700067c82 */ /* 0x000fe20008000000 */
[----:B------:R-:W-:Y:S02]  /*1ed0*/  UIADD3 UR7, UPT, UPT, -UR5, URZ, URZ ;  /* 0x000000ff05077290 */ /* 0x000fe4000fffe1ff */
[----:B---3--:R-:W-:Y:S02]  /*1ee0*/  USHF.R.U32.HI UR6, URZ, UR9, UR6 ;  /* 0x00000009ff067299 */ /* 0x008fe40008011606 */
[----:B------:R-:W-:Y:S02]  /*1ef0*/  UIMAD UR7, UR8, UR7, UR44 ;  /* 0x00000007080772a4 */ /* 0x000fe4000f8e022c */
[----:B------:R-:W-:Y:S02]  /*1f00*/  USEL UR14, UR4, UR6, !UP0 ;  /* 0x00000006040e7287 */ /* 0x000fe4000c000000 */
[----:B------:R-:W-:Y:S02]  /*1f10*/  UIADD3 UR6, UPT, UPT, -UR4, URZ, URZ ;  /* 0x000000ff04067290 */ /* 0x000fe4000fffe1ff */
[----:B------:R-:W-:-:S02]  /*1f20*/  UIADD3 UR9, UPT, UPT, -UR14, URZ, URZ ;  /* 0x000000ff0e097290 */ /* 0x000fc4000fffe1ff */
[----:B------:R-:W-:Y:S02]  /*1f30*/  UIMAD UR12, UR11, UR6, UR5 ;  /* 0x000000060b0c72a4 */ /* 0x000fe4000f8e0205 */
[----:B------:R-:W-:Y:S02]  /*1f40*/  UIMAD UR9, UR34, UR9, UR4 ;  /* 0x00000009220972a4 */ /* 0x000fe4000f8e0204 */
[----:B-1----:R-:W-:Y:S01]  /*1f50*/  UIMAD UR11, UR7, UR28, UR10 ;  /* 0x0000001c070b72a4 */ /* 0x002fe2000f8e020a */
[----:B------:R-:W1:Y:S02]  /*1f60*/  LDCU.64 UR4, c[0x0][0x4f8] ;  /* 0x00009f00ff0477ac */ /* 0x000e640008000a00 */
[----:B------:R-:W3:Y:S01]  /*1f70*/  LDCU UR6, c[0x0][0x500] ;  /* 0x0000a000ff0677ac */ /* 0x000ee20008000800 */
[----:B------:R-:W-:Y:S02]  /*1f80*/  UIMAD UR12, UR12, UR29, UR16 ;  /* 0x0000001d0c0c72a4 */ /* 0x000fe4000f8e0210 */
[----:B------:R-:W-:Y:S01]  /*1f90*/  UIMAD UR13, UR9, UR13, UR17 ;  /* 0x0000000d090d72a4 */ /* 0x000fe2000f8e0211 */
[----:B------:R-:W-:Y:S01]  /*1fa0*/  UMOV UR37, UR50 ;  /* 0x0000003200257c82 */ /* 0x000fe20008000000 */
[----:B----4-:R-:W-:-:S10]  /*1fb0*/  UMOV UR7, UR30 ;  /* 0x0000001e00077c82 */ /* 0x010fd40008000000 */
.L_x_29:
[----:B------:R-:W-:Y:S01]  /*1fc0*/  @!P3 MOV R3, 0x4000 ;  /* 0x000040000003b802 */ /* 0x000fe20000000f00 */
[----:B------:R-:W-:Y:S01]  /*1fd0*/  ULEA UR9, UR7, UR36, 0x3 ;  /* 0x0000002407097291 */ /* 0x000fe2000f8e18ff */
[----:B--2---:R-:W-:Y:S11]  /*1fe0*/  @P0 BRA `(.L_x_25) ;  /* 0x0000000000100947 */ /* 0x004ff60003800000 */
[----:B------:R-:W-:Y:S04]  /*1ff0*/  MOV R4, UR26 ;  /* 0x0000001a00047c02 */ /* 0x000fe80008000f00 */
[----:B------:R-:W-:Y:S04]  /*2000*/  SHF.L.U32 R4, R4, 0x1f, RZ ;  /* 0x0000001f04047819 */ /* 0x000fe800000006ff */
[----:B------:R-:W2:Y:S02]  /*2010*/  SYNCS.PHASECHK.TRANS64.TRYWAIT P0, [UR9+0x60], R4 ;  /* 0x00006004ff0075a7 */ /* 0x000ea40008001109 */
[----:B--2---:R-:W-:Y:S05]  /*2020*/  @!P0 BRA `(.L_x_26) ;  /* 0x0000007c005c8947 */ /* 0x004fea0003800000 */
.L_x_25:
[----:B------:R4:W-:Y:S01]  /*2030*/  @!P3 SYNCS.ARRIVE.TRANS64 RZ, [UR9], R3 ;  /* 0x00000003ffffb9a7 */ /* 0x0009e20008000009 */
[----:B------:R-:W-:Y:S04]  /*2040*/  BSSY.RECONVERGENT B0, `(.L_x_27) ;  /* 0x0000003000007945 */ /* 0x000fe80003800200 */
[----:B------:R-:W-:Y:S05]  /*2050*/  @P2 BRA `(.L_x_28) ;  /* 0x0000000000042947 */ /* 0x000fea0003800000 */
[----:B-1-3--:R-:W-:Y:S05]  /*2060*/  BPT.TRAP 0x1 ;  /* 0x000000040000795c */ /* 0x00afea0000300000 */
.L_x_28:
[----:B-1-3--:R-:W-:Y:S05]  /*2070*/  BSYNC.RECONVERGENT B0 ;  /* 0x0000000000007941 */ /* 0x00afea0003800200 */
.L_x_27:
[----:B------:R-:W-:Y:S02]  /*2080*/  UIADD3 UR8, UPT, UPT, UR7, 0x1, URZ ;  /* 0x0000000107087890 */ /* 0x000fe4000fffe0ff */
[----:B------:R-:W-:Y:S02]  /*2090*/  UIMAD UR16, UR20, UR23, UR4 ;  /* 0x00000017141072a4 */ /* 0x000fe4000f8e0204 */
[----:B------:R-:W-:Y:S02]  /*20a0*/  UISETP.NE.AND UP0, UPT, UR8, 0xc, UPT ;  /* 0x0000000c0800788c */ /* 0x000fe4000bf05270 */
[----:B------:R-:W-:Y:S02]  /*20b0*/  UIMAD UR15, UR21, UR24, UR5 ;  /* 0x00000018150f72a4 */ /* 0x000fe4000f8e0205 */
[----:B------:R-:W-:Y:S02]  /*20c0*/  USEL UR10, URZ, 0x1, UP0 ;  /* 0x00000001ff0a7887 */ /* 0x000fe40008000000 */
[----:B------:R-:W-:Y:S02]  /*20d0*/  USEL UR30, UR8, URZ, UP0 ;  /* 0x000000ff081e7287 */ /* 0x000fe40008000000 */
[----:B------:R-:W-:Y:S02]  /*20e0*/  ULOP3.LUT UR26, UR26, UR10, URZ, 0x3c, !UPT ;  /* 0x0000000a1a1a7292 */ /* 0x000fe4000f8e3cff */
[----:B------:R-:W-:Y:S02]  /*20f0*/  ULEA UR8, UR30, UR36, 0x3 ;  /* 0x000000241e087291 */ /* 0x000fe4000f8e18ff */
[----:B------:R-:W-:Y:S02]  /*2100*/  ULEA UR18, UR7, UR36, 0xd ;  /* 0x0000002407127291 */ /* 0x000fe4000f8e68ff */
[----:B------:R-:W-:Y:S01]  /*2110*/  UIMAD UR7, UR22, UR25, UR6 ;  /* 0x00000019160772a4 */ /* 0x000fe2000f8e0206 */
[----:B--2---:R-:W-:Y:S01]  /*2120*/  MOV R0, UR26 ;  /* 0x0000001a00007c02 */ /* 0x004fe20008000f00 */
[----:B------:R-:W-:Y:S02]  /*2130*/  ULEA UR15, UR15, UR16, 0x5 ;  /* 0x000000100f0f7291 */ /* 0x000fe4000f8e28ff */
[----:B------:R-:W-:Y:S01]  /*2140*/  UIADD3 UR34, UP0, UPT, UR42, 0x80, URZ ;  /* 0x000000802a227890 */ /* 0x000fe2000ff1e0ff */
[----:B------:R-:W-:Y:S01]  /*2150*/  SHF.L.U32 R0, R0, 0x1f, RZ ;  /* 0x0000001f00007819 */ /* 0x000fe200000006ff */
[----:B------:R-:W-:Y:S02]  /*2160*/  ULEA UR7, UR7, UR15, 0xa ;  /* 0x0000000f07077291 */ /* 0x000fe4000f8e50ff */
[----:B------:R-:W-:Y:S01]  /*2170*/  USHF.L.U32 UR10, UR27, 0x5, URZ ;  /* 0x000000051b0a7899 */ /* 0x000fe200080006ff */
[----:B------:R1:W2:Y:S01]  /*2180*/  SYNCS.PHASECHK.TRANS64.TRYWAIT P0, [UR8+0x60], R0 ;  /* 0x00006000ff0075a7 */ /* 0x0002a20008001108 */
[----:B------:R-:W-:Y:S02]  /*2190*/  UIADD3.X UR35, UPT, UPT, URZ, UR43, URZ, UP0, !UPT ;  /* 0x0000002bff237290 */ /* 0x000fe400087fe4ff */
[----:B------:R-:W-:Y:S02]  /*21a0*/  UIADD3 UR8, UPT, UPT, UR18, 0x8400, URZ ;  /* 0x0000840012087890 */ /* 0x000fe4000fffe0ff */
[----:B------:R-:W-:Y:S02]  /*21b0*/  UPRMT UR7, UR7, 0x5410, URZ ;  /* 0x0000541007077896 */ /* 0x000fe400080000ff */
[----:B------:R-:W-:Y:S02]  /*21c0*/  UIADD3 UR32, UP3, UPT, UR42, 0x200, URZ ;  /* 0x000002002a207890 */ /* 0x000fe4000ff7e0ff */
[----:B------:R-:W-:Y:S02]  /*21d0*/  UIADD3 UR16, UPT, UPT, UR18, 0x20400, URZ ;  /* 0x0002040012107890 */ /* 0x000fe4000fffe0ff */
[----:B------:R-:W-:Y:S02]  /*21e0*/  UIADD3.X UR33, UPT, UPT, URZ, UR43, URZ, UP3, !UPT ;  /* 0x0000002bff217290 */ /* 0x000fe40009ffe4ff */
[----:B------:R-:W-:Y:S01]  /*21f0*/  UIADD3 UR31, UPT, UPT, UR20, 0x1, URZ ;  /* 0x00000001141f7890 */ /* 0x000fe2000fffe0ff */
[----:B------:R3:W-:Y:S01]  /*2200*/  UTMALDG.5D.IM2COL [UR8], [UR34], UR7 ;  /* 0x00000008220073b4 */ /* 0x0007e20008060007 */
[----:B------:R-:W-:Y:S02]  /*2210*/  UIADD3 UR29, UPT, UPT, UR21, 0x1, URZ ;  /* 0x00000001151d7890 */ /* 0x000fe4000fffe0ff */
[----:B------:R-:W-:Y:S02]  /*2220*/  UISETP.NE.AND UP2, UPT, UR31, UR46, UPT ;  /* 0x0000002e1f00728c */ /* 0x000fe4000bf45270 */
[----:B------:R-:W-:Y:S01]  /*2230*/  UIADD3 UR28, UPT, UPT, UR22, 0x1, URZ ;  /* 0x00000001161c7890 */ /* 0x000fe2000fffe0ff */
[----:B------:R-:W-:Y:S01]  /*2240*/  UMOV UR44, 0x0 ;  /* 0x00000000002c7882 */ /* 0x000fe20000000000 */
[----:B------:R-:W-:Y:S01]  /*2250*/  UMOV UR45, 0x10000000 ;  /* 0x10000000002d7882 */ /* 0x000fe20000000000 */
[----:B------:R-:W-:Y:S01]  /*2260*/  UMOV UR17, UR9 ;  /* 0x0000000900117c82 */ /* 0x000fe20008000000 */
[----:B------:R-:W-:Y:S02]  /*2270*/  UMOV UR18, UR10 ;  /* 0x0000000a00127c82 */ /* 0x000fe40008000000 */
[----:B------:R4:W-:Y:S03]  /*2280*/  UTMALDG.5D [UR16], [UR32], desc[UR44] ;  /* 0x00002c10200075b4 */ /* 0x0009e60008021000 */
[----:B------:R-:W-:Y:S04]  /*2290*/  @UP2 UIADD3 UR29, UPT, UPT, UR21, URZ, URZ ;  /* 0x000000ff151d2290 */ /* 0x000fe8000fffe0ff */
[----:B------:R-:W-:Y:S11]  /*22a0*/  UISETP.NE.AND UP1, UPT, UR29, UR40, UPT ;  /* 0x000000281d00728c */ /* 0x000ff6000bf25270 */
[----:B------:R-:W-:Y:S04]  /*22b0*/  @UP1 UIADD3 UR28, UPT, UPT, UR22, URZ, URZ ;  /* 0x000000ff161c1290 */ /* 0x000fe8000fffe0ff */
[----:B------:R-:W-:Y:S02]  /*22c0*/  UISETP.NE.AND UP0, UPT, UR28, UR41, UPT ;  /* 0x000000291c00728c */ /* 0x000fe4000bf05270 */
[----:B---3--:R-:W-:Y:S02]  /*22d0*/  UIADD3 UR8, UPT, UPT, UR27, 0x1, URZ ;  /* 0x000000011b087890 */ /* 0x008fe4000fffe0ff */
[----:B------:R-:W-:Y:S07]  /*22e0*/  UIADD3 UR7, UPT, UPT, UR37, -0x1, URZ ;  /* 0xffffffff25077890 */ /* 0x000fee000fffe0ff */
[----:B------:R-:W-:Y:S07]  /*22f0*/  @UP0 UIADD3 UR8, UPT, UPT, UR27, URZ, URZ ;  /* 0x000000ff1b080290 */ /* 0x000fee000fffe0ff */
[----:B------:R-:W-:Y:S01]  /*2300*/  UMOV UR27, UR8 ;  /* 0x00000008001b7c82 */ /* 0x000fe20008000000 */
[----:B----4-:R-:W-:Y:S02]  /*2310*/  USEL UR22, UR28, URZ, UP0 ;  /* 0x000000ff1c167287 */ /* 0x010fe40008000000 */
[----:B------:R-:W-:Y:S02]  /*2320*/  UISETP.GT.U32.AND UP0, UPT, UR37, 0x1, UPT ;  /* 0x000000012500788c */ /* 0x000fe4000bf04070 */
[----:B------:R-:W-:Y:S02]  /*2330*/  USEL UR20, UR31, URZ, UP2 ;  /* 0x000000ff1f147287 */ /* 0x000fe40009000000 */
[----:B------:R-:W-:Y:S01]  /*2340*/  USEL UR21, UR29, URZ, UP1 ;  /* 0x000000ff1d157287 */ /* 0x000fe20008800000 */
[----:B------:R-:W-:Y:S01]  /*2350*/  UMOV UR37, UR7 ;  /* 0x0000000700257c82 */ /* 0x000fe20008000000 */
[----:B------:R-:W-:Y:S03]  /*2360*/  UMOV UR7, UR30 ;  /* 0x0000001e00077c82 */ /* 0x000fe60008000000 */
[----:B-1----:R-:W-:Y:S07]  /*2370*/  BRA.U UP0, `(.L_x_29) ;  /* 0xfffffffd00107547 */ /* 0x002fee000b83ffff */
.L_x_24:
[----:B------:R-:W-:Y:S01]  /*2380*/  SHF.L.U32 R3, R2, 0x1f, RZ ;  /* 0x0000001f02037819 */ /* 0x000fe200000006ff */
[----:B------:R-:W-:-:S03]  /*2390*/  NOP ;  /* 0x0000000000007918 */ /* 0x000fc60000000000 */
[----:B--2---:R-:W2:Y:S02]  /*23a0*/  SYNCS.PHASECHK.TRANS64.TRYWAIT P0, [UR36+0x110], R3 ;  /* 0x00011003ff0075a7 */ /* 0x004ea40008001124 */
[----:B--2---:R-:W-:Y:S05]  /*23b0*/  @!P0 BRA `(.L_x_30) ;  /* 0x0000007800908947 */ /* 0x004fea0003800000 */
.L_x_135:
[----:B------:R-:W2:Y:S01]  /*23c0*/  LDS.128 R4, [UR36+0x150] ;  /* 0x00015024ff047984 */ /* 0x000ea20008000c00 */
[----:B------:R-:W-:Y:S02]  /*23d0*/  UIADD3 UR4, UPT, UPT, UR36, 0x118, URZ ;  /* 0x0000011824047890 */ /* 0x000fe4000fffe0ff */
[----:B------:R-:W-:Y:S01]  /*23e0*/  UISETP.GE.AND UP0, UPT, UR39, 0x1, UPT ;  /* 0x000000012700788c */ /* 0x000fe2000bf06270 */
[----:B------:R-:W-:Y:S01]  /*23f0*/  @!PT LDS RZ, [RZ] ;  /* 0x00000000fffff984 */ /* 0x000fe20000000800 */
[----:B------:R-:W-:Y:S01]  /*2400*/  @!PT LDS RZ, [RZ] ;  /* 0x00000000fffff984 */ /* 0x000fe20000000800 */
[----:B------:R-:W-:Y:S01]  /*2410*/  @!PT LDS RZ, [RZ] ;  /* 0x00000000fffff984 */ /* 0x000fe20000000800 */
[----:B------:R-:W-:Y:S01]  /*2420*/  @!PT LDS RZ, [RZ] ;  /* 0x00000000fffff984 */ /* 0x000fe20000000800 */
[----:B------:R3:W-:Y:S06]  /*2430*/  MEMBAR.ALL.CTA ;  /* 0x0000000000007992 */ /* 0x0007ec0000008000 */
[----:B---3--:R-:W3:Y:S01]  /*2440*/  FENCE.VIEW.ASYNC.S ;  /* 0x00000000000073c6 */ /* 0x008ee20000000000 */
[----:B------:R-:W-:-:S09]  /*2450*/  UPRMT UR4, URZ, 0x654, UR4 ;  /* 0x00000654ff047896 */ /* 0x000fd20008000004 */
[----:B---3--:R-:W-:Y:S01]  /*2460*/  SYNCS.ARRIVE.TRANS64.RED.A1T0 RZ, [UR4], RZ ;  /* 0x000000ffffff79a7 */ /* 0x008fe20008100404 */
[----:B--2---:R-:W-:-:S13]  /*2470*/  LOP3.LUT P0, RZ, R6, 0x1, RZ, 0xc0, !PT ;  /* 0x0000000106ff7812 */ /* 0x004fda000780c0ff */
[----:B------:R-:W-:Y:S01]  /*2480*/  VOTEU.ANY UP1, P0 ;  /* 0x0000000000ff7886 */ /* 0x000fe20000020100 */
[----:B------:R-:W-:-:S13]  /*2490*/  PLOP3.LUT P0, PT, PT, PT, UP1, 0x80, 0x8 ;  /* 0x000000000008781c */ /* 0x000fda0003f0f018 */
[----:B-1----:R-:W-:Y:S02]  /*24a0*/  @P0 MOV R0, R4 ;  /* 0x0000000400000202 */ /* 0x002fe40000000f00 */
[----:B------:R-:W-:Y:S02]  /*24b0*/  @P0 LOP3.LUT R4, R5, 0xffff, RZ, 0xc0, !PT ;  /* 0x0000ffff05040812 */ /* 0x000fe400078ec0ff */
[----:B------:R-:W-:Y:S02]  /*24c0*/  @P0 R2UR UR6, R0 ;  /* 0x00000000000602ca */ /* 0x000fe400000e0000 */
[----:B------:R-:W-:-:S11]  /*24d0*/  @P0 R2UR UR5, R4 ;  /* 0x00000000040502ca */ /* 0x000fd600000e0000 */
[----:B------:R-:W-:Y:S02]  /*24e0*/  @UP1 UMOV UR49, UR6 ;  /* 0x0000000600311c82 */ /* 0x000fe40008000000 */
[----:B------:R-:W-:Y:S01]  /*24f0*/  @UP1 UMOV UR48, UR5 ;  /* 0x0000000500301c82 */ /* 0x000fe20008000000 */
[----:B------:R-:W-:Y:S05]  /*2500*/  BRA.U !UP0, `(.L_x_31) ;  /* 0x0000000108d47547 */ /* 0x000fea000b800000 */
[----:B------:R-:W1:Y:S01]  /*2510*/  LDCU.128 UR16, c[0x0][0xc10] ;  /* 0x00018200ff1077ac */ /* 0x000e620008000c00 */
[----:B------:R-:W2:Y:S01]  /*2520*/  LDCU UR20, c[0x0][0xc20] ;  /* 0x00018400ff1477ac */ /* 0x000ea20008000800 */
[----:B------:R-:W3:Y:S01]  /*2530*/  LDCU UR13, c[0x0][0xc0c] ;  /* 0x00018180ff0d77ac */ /* 0x000ee20008000800 */
[----:B------:R-:W4:Y:S01]  /*2540*/  LDCU.64 UR14, c[0x0][0xc28] ;  /* 0x00018500ff0e77ac */ /* 0x000f220008000a00 */
[----:B------:R-:W-:Y:S02]  /*2550*/  UISETP.NE.AND UP3, UPT, UR39, 0x1, UPT ;  /* 0x000000012700788c */ /* 0x000fe4000bf65270 */
[----:B-1----:R-:W-:Y:S02]  /*2560*/  UIMAD.WIDE.U32 UR4, UR52, UR19, URZ ;  /* 0x00000013340472a5 */ /* 0x002fe4000f8e00ff */
[----:B------:R-:W-:Y:S02]  /*2570*/  UIMAD.WIDE.U32 UR6, UR53, UR16, URZ ;  /* 0x00000010350672a5 */ /* 0x000fe4000f8e00ff */
[----:B------:R-:W-:-:S02]  /*2580*/  UISETP.NE.AND UP0, UPT, UR18, 0x1, UPT ;  /* 0x000000011200788c */ /* 0x000fc4000bf05270 */
[----:B------:R-:W-:Y:S01]  /*2590*/  UIMAD.WIDE.U32 UR10, UR48, UR19, URZ ;  /* 0x00000013300a72a5 */ /* 0x000fe2000f8e00ff */
[----:B------:R-:W-:Y:S01]  /*25a0*/  UMOV UR4, UR5 ;  /* 0x0000000500047c82 */ /* 0x000fe20008000000 */
[----:B---3--:R-:W-:Y:S02]  /*25b0*/  UISETP.NE.AND UP2, UPT, UR13, 0x1, UPT ;  /* 0x000000010d00788c */ /* 0x008fe4000bf45270 */
[----:B--2---:R-:W-:Y:S02]  /*25c0*/  USHF.R.U32.HI UR5, URZ, UR20, UR4 ;  /* 0x00000014ff057299 */ /* 0x004fe40008011604 */
[----:B------:R-:W-:Y:S01]  /*25d0*/  UIMAD.WIDE.U32 UR8, UR49, UR16, URZ ;  /* 0x00000010310872a5 */ /* 0x000fe2000f8e00ff */
[----:B------:R-:W-:Y:S01]  /*25e0*/  UMOV UR4, UR7 ;  /* 0x0000000700047c82 */ /* 0x000fe20008000000 */
[----:B------:R-:W-:Y:S02]  /*25f0*/  USEL UR5, UR52, UR5, !UP0 ;  /* 0x0000000534057287 */ /* 0x000fe4000c000000 */
[----:B------:R-:W-:-:S02]  /*2600*/  USHF.R.U32.HI UR4, URZ, UR17, UR4 ;  /* 0x00000011ff047299 */ /* 0x000fc40008011604 */
[----:B----4-:R-:W-:Y:S02]  /*2610*/  UIMAD.WIDE.U32 UR6, UR5, UR14, URZ ;  /* 0x0000000e050672a5 */ /* 0x010fe4000f8e00ff */
[----:B------:R-:W-:Y:S01]  /*2620*/  USEL UR12, UR53, UR4, !UP2 ;  /* 0x00000004350c7287 */ /* 0x000fe2000d000000 */
[----:B------:R-:W-:Y:S02]  /*2630*/  UMOV UR8, UR9 ;  /* 0x0000000900087c82 */ /* 0x000fe40008000000 */
[----:B------:R-:W-:Y:S01]  /*2640*/  UMOV UR4, UR11 ;  /* 0x0000000b00047c82 */ /* 0x000fe20008000000 */
[----:B------:R-:W-:Y:S01]  /*2650*/  UIMAD.WIDE.U32 UR10, UR12, UR14, URZ ;  /* 0x0000000e0c0a72a5 */ /* 0x000fe2000f8e00ff */
[----:B------:R-:W-:Y:S01]  /*2660*/  UMOV UR6, UR7 ;  /* 0x0000000700067c82 */ /* 0x000fe20008000000 */
[----:B------:R-:W-:Y:S02]  /*2670*/  USHF.R.U32.HI UR4, URZ, UR20, UR4 ;  /* 0x00000014ff047299 */ /* 0x000fe40008011604 */
[----:B------:R-:W-:-:S02]  /*2680*/  @UP3 USHF.R.U32.HI UR5, URZ, UR15, UR6 ;  /* 0x0000000fff053299 */ /* 0x000fc40008011606 */
[----:B------:R-:W-:Y:S01]  /*2690*/  USHF.R.U32.HI UR17, URZ, UR17, UR8 ;  /* 0x00000011ff117299 */ /* 0x000fe20008011608 */
[----:B------:R-:W-:Y:S01]  /*26a0*/  UMOV UR6, UR11 ;  /* 0x0000000b00067c82 */ /* 0x000fe20008000000 */
[----:B------:R-:W-:Y:S02]  /*26b0*/  USEL UR4, UR48, UR4, !UP0 ;  /* 0x0000000430047287 */ /* 0x000fe4000c000000 */
[----:B------:R-:W-:Y:S02]  /*26c0*/  @UP3 USHF.R.U32.HI UR12, URZ, UR15, UR6 ;  /* 0x0000000fff0c3299 */ /* 0x000fe40008011606 */
[----:B------:R-:W-:Y:S02]  /*26d0*/  UIMAD UR6, UR39, UR5, URZ ;  /* 0x00000005270672a4 */ /* 0x000fe4000f8e02ff */
[----:B------:R-:W-:Y:S02]  /*26e0*/  USEL UR5, UR49, UR17, !UP2 ;  /* 0x0000001131057287 */ /* 0x000fe4000d000000 */
[----:B------:R-:W-:-:S02]  /*26f0*/  UIMAD UR8, UR39, UR12, URZ ;  /* 0x0000000c270872a4 */ /* 0x000fc4000f8e02ff */
[----:B------:R-:W-:Y:S02]  /*2700*/  UISETP.GE.AND UP0, UPT, UR4, UR6, UPT ;  /* 0x000000060400728c */ /* 0x000fe4000bf06270 */
[----:B------:R-:W-:Y:S02]  /*2710*/  UIMAD.WIDE.U32 UR6, UR4, UR14, URZ ;  /* 0x0000000e040672a5 */ /* 0x000fe4000f8e00ff */
[----:B------:R-:W-:Y:S02]  /*2720*/  UISETP.GE.OR UP0, UPT, UR5, UR8, UP0 ;  /* 0x000000080500728c */ /* 0x000fe40008706670 */
[----:B------:R-:W-:Y:S02]  /*2730*/  UIMAD.WIDE.U32 UR8, UR5, UR14, URZ ;  /* 0x0000000e050872a5 */ /* 0x000fe4000f8e00ff */
[----:B------:R-:W-:Y:S01]  /*2740*/  UIADD3 UR10, UPT, UPT, -UR4, URZ, URZ ;  /* 0x000000ff040a7290 */ /* 0x000fe2000fffe1ff */
[----:B------:R-:W-:Y:S02]  /*2750*/  UMOV UR6, UR7 ;  /* 0x0000000700067c82 */ /* 0x000fe40008000000 */
[----:B------:R-:W-:-:S02]  /*2760*/  USHF.R.U32.HI UR6, URZ, UR15, UR6 ;  /* 0x0000000fff067299 */ /* 0x000fc40008011606 */
[----:B------:R-:W-:Y:S02]  /*2770*/  UIMAD UR10, UR18, UR10, UR48 ;  /* 0x0000000a120a72a4 */ /* 0x000fe4000f8e0230 */
[----:B------:R-:W-:Y:S01]  /*2780*/  USEL UR6, UR4, UR6, !UP3 ;  /* 0x0000000604067287 */ /* 0x000fe2000d800000 */
[----:B------:R-:W-:Y:S01]  /*2790*/  @!UP0 UMOV UR7, UR9 ;  /* 0x0000000900078c82 */ /* 0x000fe20008000000 */
[----:B------:R-:W-:Y:S02]  /*27a0*/  UIADD3 UR9, UPT, UPT, -UR5, URZ, URZ ;  /* 0x000000ff05097290 */ /* 0x000fe4000fffe1ff */
[----:B------:R-:W-:Y:S02]  /*27b0*/  @!UP0 USHF.R.U32.HI UR7, URZ, UR15, UR7 ;  /* 0x0000000fff078299 */ /* 0x000fe40008011607 */
[----:B------:R-:W-:Y:S02]  /*27c0*/  UIADD3 UR8, UPT, UPT, -UR6, URZ, URZ ;  /* 0x000000ff06087290 */ /* 0x000fe4000fffe1ff */
[----:B------:R-:W-:-:S02]  /*27d0*/  @!UP0 USEL UR7, UR5, UR7, !UP3 ;  /* 0x0000000705078287 */ /* 0x000fc4000d800000 */
[----:B------:R-:W-:Y:S02]  /*27e0*/  UIMAD UR8, UR39, UR8, UR4 ;  /* 0x00000008270872a4 */ /* 0x000fe4000f8e0204 */
[----:B------:R-:W-:Y:S02]  /*27f0*/  @!UP0 UIADD3 UR6, UPT, UPT, UR6, -UR7, URZ ;  /* 0x8000000706068290 */ /* 0x000fe4000fffe0ff */
[----:B------:R-:W-:Y:S02]  /*2800*/  @!UP0 UIMAD UR7, UR8, UR12, UR7 ;  /* 0x0000000c080782a4 */ /* 0x000fe4000f8e0207 */
[----:B------:R-:W-:Y:S02]  /*2810*/  @!UP0 UIMAD UR4, UR39, UR6, UR5 ;  /* 0x00000006270482a4 */ /* 0x000fe4000f8e0205 */
[----:B------:R-:W-:Y:S02]  /*2820*/  UIMAD UR6, UR13, UR9, UR49 ;  /* 0x000000090d0672a4 */ /* 0x000fe4000f8e0231 */
[----:B------:R-:W-:Y:S01]  /*2830*/  UIMAD UR48, UR4, UR18, UR10 ;  /* 0x00000012043072a4 */ /* 0x000fe2000f8e020a */
[----:B------:R-:W-:-:S02]  /*2840*/  @!UP0 UMOV UR5, UR7 ;  /* 0x0000000700058c82 */ /* 0x000fc40008000000 */
[----:B------:R-:W-:-:S12]  /*2850*/  UIMAD UR49, UR5, UR13, UR6 ;  /* 0x0000000d053172a4 */ /* 0x000fd8000f8e0206 */
.L_x_31:
        /* <DEDUP_REMOVED lines=20> */
.L_x_32:
[----:B------:R-:W-:Y:S01]  /*29a0*/  R2UR UR5, R78 ;  /* 0x000000004e0572ca */ /* 0x000fe200000e0000 */
[----:B------:R-:W-:Y:S01]  /*29b0*/  UMOV UR31, UR38 ;  /* 0x00000026001f7c82 */ /* 0x000fe20008000000 */
[----:B------:R-:W-:Y:S02]  /*29c0*/  R2UR UR4, R77 ;  /* 0x000000004d0472ca */ /* 0x000fe400000e0000 */
[----:B------:R-:W-:Y:S02]  /*29d0*/  PLOP3.LUT P1, PT, PT, PT, PT, 0x80, 0x8 ;  /* 0x000000000008781c */ /* 0x000fe40003f2f070 */
[----:B------:R-:W-:-:S07]  /*29e0*/  LOP3.LUT R2, R2, 0x1, RZ, 0x3c, !PT ;  /* 0x0000000102027812 */ /* 0x000fce00078e3cff */
[----:B------:R-:W-:Y:S02]  /*29f0*/  UIADD3 UR51, UPT, UPT, UR49, UR5, URZ ;  /* 0x0000000531337290 */ /* 0x000fe4000fffe0ff */
[----:B------:R-:W-:Y:S01]  /*2a00*/  UIADD3 UR24, UPT, UPT, UR48, UR4, URZ ;  /* 0x0000000430187290 */ /* 0x000fe2000fffe0ff */
[----:B------:R-:W-:Y:S11]  /*2a10*/  BRA.U UP1, `(.L_x_33) ;  /* 0xffffffe901e07547 */ /* 0x000ff6000b83ffff */
[----:B------:R-:W-:Y:S01]  /*2a20*/  UIADD3 UR36, UPT, UPT, UR36, 0x60, URZ ;  /* 0x0000006024247890 */ /* 0x000fe2000fffe0ff */
[----:B------:R-:W-:-:S03]  /*2a30*/  MOV R2, UR26 ;  /* 0x0000001a00027c02 */ /* 0x000fc60008000f00 */
[----:B------:R-:W-:Y:S01]  /*2a40*/  ULEA UR4, UR30, UR36, 0x3 ;  /* 0x000000241e047291 */ /* 0x000fe2000f8e18ff */
[----:B------:R-:W-:-:S08]  /*2a50*/  SHF.L.U32 R2, R2, 0x1f, RZ ;  /* 0x0000001f02027819 */ /* 0x000fd000000006ff */
[----:B------:R-:W1:Y:S02]  /*2a60*/  SYNCS.PHASECHK.TRANS64.TRYWAIT P0, [UR4], R2 ;  /* 0x00000002ff0075a7 */ /* 0x000e640008001104 */
[----:B-1----:R-:W-:Y:S05]  /*2a70*/  @!P0 BRA `(.L_x_34) ;  /* 0x0000007000f88947 */ /* 0x002fea0003800000 */
.L_x_137:
[----:B------:R-:W-:-:S04]  /*2a80*/  UIADD3 UR4, UPT, UPT, UR30, 0x1, URZ ;  /* 0x000000011e047890 */ /* 0x000fc8000fffe0ff */
[----:B------:R-:W-:-:S04]  /*2a90*/  UISETP.NE.AND UP0, UPT, UR4, 0xc, UPT ;  /* 0x0000000c0400788c */ /* 0x000fc8000bf05270 */
[----:B------:R-:W-:Y:S02]  /*2aa0*/  USEL UR5, URZ, 0x1, UP0 ;  /* 0x00000001ff057887 */ /* 0x000fe40008000000 */
[----:B------:R-:W-:Y:S02]  /*2ab0*/  USEL UR4, UR4, URZ, UP0 ;  /* 0x000000ff04047287 */ /* 0x000fe40008000000 */
[----:B------:R-:W-:Y:S02]  /*2ac0*/  ULOP3.LUT UR6, UR26, UR5, URZ, 0x3c, !UPT ;  /* 0x000000051a067292 */ /* 0x000fe4000f8e3cff */
[----:B------:R-:W-:-:S04]  /*2ad0*/  ULEA UR5, UR4, UR36, 0x3 ;  /* 0x0000002404057291 */ /* 0x000fc8000f8e18ff */
[----:B-1----:R-:W-:-:S04]  /*2ae0*/  MOV R2, UR6 ;  /* 0x0000000600027c02 */ /* 0x002fc80008000f00 */
[----:B------:R-:W-:-:S04]  /*2af0*/  SHF.L.U32 R2, R2, 0x1f, RZ ;  /* 0x0000001f02027819 */ /* 0x000fc800000006ff */
[----:B------:R-:W1:Y:S02]  /*2b00*/  SYNCS.PHASECHK.TRANS64.TRYWAIT P0, [UR5], R2 ;  /* 0x00000002ff0075a7 */ /* 0x000e640008001105 */
[----:B-1----:R-:W-:Y:S05]  /*2b10*/  @!P0 BRA `(.L_x_35) ;  /* 0x0000007000e88947 */ /* 0x002fea0003800000 */
.L_x_139:
        /* <DEDUP_REMOVED lines=10> */
.L_x_141:
        /* <DEDUP_REMOVED lines=10> */
.L_x_143:
        /* <DEDUP_REMOVED lines=10> */
.L_x_145:
        /* <DEDUP_REMOVED lines=10> */
.L_x_147:
        /* <DEDUP_REMOVED lines=10> */
.L_x_149:
        /* <DEDUP_REMOVED lines=10> */
.L_x_151:
        /* <DEDUP_REMOVED lines=10> */
.L_x_153:
        /* <DEDUP_REMOVED lines=10> */
.L_x_155:
        /* <DEDUP_REMOVED lines=10> */
.L_x_157:
[----:B------:R-:W-:-:S04]  /*30c0*/  UIADD3 UR4, UPT, UPT, UR4, 0x1, URZ ;  /* 0x0000000104047890 */ /* 0x000fc8000fffe0ff */
[----:B------:R-:W-:-:S04]  /*30d0*/  UISETP.NE.AND UP0, UPT, UR4, 0xc, UPT ;  /* 0x0000000c0400788c */ /* 0x000fc8000bf05270 */
[----:B------:R-:W-:Y:S02]  /*30e0*/  USEL UR5, URZ, 0x1, UP0 ;  /* 0x00000001ff057887 */ /* 0x000fe40008000000 */
[----:B------:R-:W-:Y:S02]  /*30f0*/  USEL UR4, UR4, URZ, UP0 ;  /* 0x000000ff04047287 */ /* 0x000fe40008000000 */
[----:B------:R-:W-:Y:S02]  /*3100*/  ULOP3.LUT UR5, UR6, UR5, URZ, 0x3c, !UPT ;  /* 0x0000000506057292 */ /* 0x000fe4000f8e3cff */
[----:B------:R-:W-:-:S04]  /*3110*/  ULEA UR4, UR4, UR36, 0x3 ;  /* 0x0000002404047291 */ /* 0x000fc8000f8e18ff */
[----:B-1----:R-:W-:Y:S02]  /*3120*/  IMAD.U32 R2, RZ, RZ, UR5 ;  /* 0x00000005ff027e24 */ /* 0x002fe4000f8e00ff */
[----:B------:R-:W-:-:S03]  /*3130*/  MOV R0, UR4 ;  /* 0x0000000400007c02 */ /* 0x000fc60008000f00 */
[----:B------:R-:W-:-:S07]  /*3140*/  SHF.L.U32 R2, R2, 0x1f, RZ ;  /* 0x0000001f02027819 */ /* 0x000fce00000006ff */
.L_x_45:
[----:B-1----:R1:W2:Y:S02]  /*3150*/  SYNCS.PHASECHK.TRANS64.TRYWAIT P0, [R0+URZ], R2 ;  /* 0x00000002000075a7 */ /* 0x0022a400080011ff */
[----:B--2---:R-:W-:Y:S05]  /*3160*/  @!P0 NANOSLEEP.SYNCS 0x989680 ;  /* 0x009896800000895d */ /* 0x004fea0003900000 */
[----:B------:R-:W2:Y:S02]  /*3170*/  @!P0 SYNCS.PHASECHK.TRANS64 P0, [R0+URZ], R2 ;  /* 0x00000002000085a7 */ /* 0x000ea400080010ff */
[----:B--2---:R-:W-:Y:S05]  /*3180*/  @P0 EXIT ;  /* 0x000000000000094d */ /* 0x004fea0003800000 */
[----:B------:R-:W-:Y:S05]  /*3190*/  BRA `(.L_x_45) ;  /* 0xfffffffc00ec7947 */ /* 0x000fea000383ffff */
.L_x_17:
[----:B------:R-:W2:Y:S02]  /*31a0*/  S2UR UR4, SR_CgaCtaId ;  /* 0x00000000000479c3 */ /* 0x000ea40000008800 */
[----:B--2---:R-:W-:-:S04]  /*31b0*/  UISETP.NE.AND UP0, UPT, UR4, URZ, UPT ;  /* 0x000000ff0400728c */ /* 0x004fc8000bf05270 */
[----:B------:R-:W-:-:S09]  /*31c0*/  UISETP.NE.OR UP0, UPT, UR18, 0x1, UP0 ;  /* 0x000000011200788c */ /* 0x000fd20008705670 */
[----:B------:R-:W-:Y:S05]  /*31d0*/  BRA.U UP0, `(.L_x_46) ;  /* 0x0000000100b47547 */ /* 0x000fea000b800000 */
[----:B------:R-:W2:Y:S01]  /*31e0*/  S2UR UR5, SR_CgaCtaId ;  /* 0x00000000000579c3 */ /* 0x000ea20000008800 */
[----:B------:R-:W-:Y:S01]  /*31f0*/  UMOV UR4, 0x400 ;  /* 0x0000040000047882 */ /* 0x000fe20000000000 */
[----:B------:R-:W-:Y:S01]  /*3200*/  HFMA2 R3, -RZ, RZ, 0, 5.9604644775390625e-08 ;  /* 0x00000001ff037431 */ /* 0x000fe200000001ff */
[----:B------:R-:W-:Y:S01]  /*3210*/  ISETP.NE.AND P0, PT, R0, RZ, PT ;  /* 0x000000ff0000720c */ /* 0x000fe20003f05270 */
[----:B------:R-:W-:Y:S01]  /*3220*/  IMAD.MOV.U32 R8, RZ, RZ, RZ ;  /* 0x000000ffff087224 */ /* 0x000fe200078e00ff */
[----:B--2---:R-:W-:-:S04]  /*3230*/  ULEA UR4, UR5, UR4, 0x18 ;  /* 0x0000000405047291 */ /* 0x004fc8000f8ec0ff */
[----:B------:R-:W-:Y:S02]  /*3240*/  UIADD3 UR5, UPT, UPT, UR4, 0x118, URZ ;  /* 0x0000011804057890 */ /* 0x000fe4000fffe0ff */
[----:B------:R-:W-:Y:S02]  /*3250*/  UIADD3 UR8, UPT, UPT, UR4, 0x110, URZ ;  /* 0x0000011004087890 */ /* 0x000fe4000fffe0ff */
[----:B------:R-:W-:-:S12]  /*3260*/  UPRMT UR5, URZ, 0x654, UR5 ;  /* 0x00000654ff057896 */ /* 0x000fd80008000005 */
.L_x_49:
[----:B------:R-:W-:Y:S01]  /*3270*/  SHF.L.U32 R6, R3, 0x1f, RZ ;  /* 0x0000001f03067819 */ /* 0x000fe200000006ff */
[----:B------:R-:W-:Y:S02]  /*3280*/  IMAD.U32 R4, RZ, RZ, UR8 ;  /* 0x00000008ff047e24 */ /* 0x000fe4000f8e00ff */
[----:B------:R-:W-:Y:S01]  /*3290*/  @!P0 IMAD.MOV.U32 R5, RZ, RZ, 0x10 ;  /* 0x00000010ff058424 */ /* 0x000fe200078e00ff */
[----:B------:R-:W2:Y:S02]  /*32a0*/  SYNCS.PHASECHK.TRANS64.TRYWAIT P1, [UR4+0x118], R6 ;  /* 0x00011806ff0075a7 */ /* 0x000ea40008021104 */
[----:B------:R-:W-:-:S04]  /*32b0*/  PRMT R4, R0, 0x654, R4 ;  /* 0x0000065400047816 */ /* 0x000fc80000000004 */
[----:B------:R-:W-:Y:S01]  /*32c0*/  SEL R2, R4, R2, !P0 ;  /* 0x0000000204027207 */ /* 0x000fe20004000000 */
[----:B--2---:R-:W-:Y:S06]  /*32d0*/  @!P1 BRA `(.L_x_47) ;  /* 0x0000006c00e89947 */ /* 0x004fec0003800000 */
.L_x_159:
[----:B------:R-:W-:Y:S01]  /*32e0*/  UIADD3 UR6, UPT, UPT, UR4, 0x150, URZ ;  /* 0x0000015004067890 */ /* 0x000fe2000fffe0ff */
[----:B------:R3:W-:Y:S01]  /*32f0*/  @!P0 SYNCS.ARRIVE.TRANS64.RED RZ, [R2+URZ], R5 ;  /* 0x0000000502ff89a7 */ /* 0x0007e200080004ff */
[----:B------:R-:W-:Y:S01]  /*3300*/  UIADD3 UR7, UPT, UPT, UR4, 0x110, URZ ;  /* 0x0000011004077890 */ /* 0x000fe2000fffe0ff */
[----:B------:R-:W-:-:S08]  /*3310*/  LOP3.LUT R3, R3, 0x1, RZ, 0x3c, !PT ;  /* 0x0000000103037812 */ /* 0x000fd000078e3cff */
[----:B------:R-:W-:Y:S06]  /*3320*/  UGETNEXTWORKID.BROADCAST [UR6], [UR7] ;  /* 0x00000000060073ca */ /* 0x000fec0008000100 */
[----:B---3--:R-:W-:-:S04]  /*3330*/  SHF.L.U32 R5, R8, 0x1f, RZ ;  /* 0x0000001f08057819 */ /* 0x008fc800000006ff */
[----:B------:R-:W3:Y:S02]  /*3340*/  SYNCS.PHASECHK.TRANS64.TRYWAIT P1, [UR4+0x110], R5 ;  /* 0x00011005ff0075a7 */ /* 0x000ee40008021104 */
[----:B---3--:R-:W-:Y:S05]  /*3350*/  @!P1 BRA `(.L_x_48) ;  /* 0x0000006c00e09947 */ /* 0x008fea0003800000 */
.L_x_161:
[----:B--2---:R-:W2:Y:S01]  /*3360*/  LDS.128 R4, [UR4+0x150] ;  /* 0x00015004ff047984 */ /* 0x004ea20008000c00 */
[----:B------:R-:W-:Y:S01]  /*3370*/  LOP3.LUT R8, R8, 0x1, RZ, 0x3c, !PT ;  /* 0x0000000108087812 */ /* 0x000fe200078e3cff */
[----:B------:R-:W-:Y:S01]  /*3380*/  @!PT LDS RZ, [RZ] ;  /* 0x00000000fffff984 */ /* 0x000fe20000000800 */
[----:B------:R-:W-:Y:S01]  /*3390*/  @!PT LDS RZ, [RZ] ;  /* 0x00000000fffff984 */ /* 0x000fe20000000800 */
[----:B------:R-:W-:Y:S01]  /*33a0*/  @!PT LDS RZ, [RZ] ;  /* 0x00000000fffff984 */ /* 0x000fe20000000800 */
[----:B------:R-:W-:Y:S01]  /*33b0*/  @!PT LDS RZ, [RZ] ;  /* 0x00000000fffff984 */ /* 0x000fe20000000800 */
[----:B------:R3:W-:Y:S06]  /*33c0*/  MEMBAR.ALL.CTA ;  /* 0x0000000000007992 */ /* 0x0007ec0000008000 */
[----:B---3--:R-:W3:Y:S02]  /*33d0*/  FENCE.VIEW.ASYNC.S ;  /* 0x00000000000073c6 */ /* 0x008ee40000000000 */
[----:B---3--:R-:W-:Y:S01]  /*33e0*/  SYNCS.ARRIVE.TRANS64.RED.A1T0 RZ, [UR5], RZ ;  /* 0x000000ffffff79a7 */ /* 0x008fe20008100405 */
[----:B--2---:R-:W-:-:S13]  /*33f0*/  LOP3.LUT P1, RZ, R6, 0x1, RZ, 0xc0, !PT ;  /* 0x0000000106ff7812 */ /* 0x004fda000782c0ff */
[----:B------:R-:W-:Y:S05]  /*3400*/  @P1 BRA `(.L_x_49) ;  /* 0xfffffffc00981947 */ /* 0x000fea000383ffff */
[----:B------:R-:W-:-:S04]  /*3410*/  SHF.L.U32 R0, R3, 0x1f, RZ ;  /* 0x0000001f03007819 */ /* 0x000fc800000006ff */
[----:B------:R-:W2:Y:S02]  /*3420*/  SYNCS.PHASECHK.TRANS64 P0, [UR4+0x118], R0 ;  /* 0x00011800ff0075a7 */ /* 0x000ea40008001004 */
[----:B-12---:R-:W-:Y:S05]  /*3430*/  @P0 EXIT ;  /* 0x000000000000094d */ /* 0x006fea0003800000 */
[----:B------:R-:W-:-:S07]  /*3440*/  MOV R0, UR4 ;  /* 0x0000000400007c02 */ /* 0x000fce0008000f00 */
.L_x_50:
[----:B-1----:R-:W-:-:S04]  /*3450*/  SHF.L.U32 R2, R3, 0x1f, RZ ;  /* 0x0000001f03027819 */ /* 0x002fc800000006ff */
[----:B------:R1:W2:Y:S03]  /*3460*/  SYNCS.PHASECHK.TRANS64.TRYWAIT P0, [R0+URZ+0x118], R2 ;  /* 0x00011802000075a7 */ /* 0x0002a600080011ff */
[----:B--2---:R-:W-:Y:S05]  /*3470*/  @!P0 NANOSLEEP.SYNCS 0x989680 ;  /* 0x009896800000895d */ /* 0x004fea0003900000 */
[----:B------:R-:W2:Y:S02]  /*3480*/  @!P0 SYNCS.PHASECHK.TRANS64 P0, [R0+URZ+0x118], R2 ;  /* 0x00011802000085a7 */ /* 0x000ea400080010ff */
[----:B--2---:R-:W-:Y:S05]  /*3490*/  @P0 EXIT ;  /* 0x000000000000094d */ /* 0x004fea0003800000 */
[----:B------:R-:W-:Y:S05]  /*34a0*/  BRA `(.L_x_50) ;  /* 0xfffffffc00e87947 */ /* 0x000fea000383ffff */
.L_x_46:
[----:B------:R-:W-:-:S09]  /*34b0*/  UISETP.NE.AND UP0, UPT, UR18, URZ, UPT ;  /* 0x000000ff1200728c */ /* 0x000fd2000bf05270 */
[----:B------:R-:W-:Y:S05]  /*34c0*/  BRA.U UP0, `(.L_x_51) ;  /* 0x0000000d00487547 */ /* 0x000fea000b800000 */
[----:B------:R-:W2:Y:S01]  /*34d0*/  S2UR UR7, SR_CgaCtaId ;  /* 0x00000000000779c3 */ /* 0x000ea20000008800 */
[----:B------:R-:W-:Y:S01]  /*34e0*/  UMOV UR4, 0x40 ;  /* 0x0000004000047882 */ /* 0x000fe20000000000 */
[----:B------:R-:W-:Y:S01]  /*34f0*/  NOP ;  /* 0x0000000000007918 */ /* 0x000fe20000000000 */
[----:B------:R-:W-:Y:S01]  /*3500*/  UMOV UR6, 0x400 ;  /* 0x0000040000067882 */ /* 0x000fe20000000000 */
[----:B--2---:R-:W-:Y:S02]  /*3510*/  ULEA UR5, UR7, UR4, 0x18 ;  /* 0x0000000407057291 */ /* 0x004fe4000f8ec0ff */
[----:B------:R-:W-:-:S07]  /*3520*/  ULEA UR6, UR7, UR6, 0x18 ;  /* 0x0000000607067291 */ /* 0x000fce000f8ec0ff */
[----:B------:R-:W2:Y:S02]  /*3530*/  LDS.U8 R0, [UR5+0x1c] ;  /* 0x00001c05ff007984 */ /* 0x000ea40008000000 */
[----:B--2---:R-:W-:-:S13]  /*3540*/  ISETP.NE.AND P0, PT, R0, RZ, PT ;  /* 0x000000ff0000720c */ /* 0x004fda0003f05270 */
[----:B------:R-:W-:Y:S05]  /*3550*/  @P0 BRA `(.L_x_52) ;  /* 0x0000000000580947 */ /* 0x000fea0003800000 */
[----:B------:R-:W-:-:S13]  /*3560*/  ELECT P0, URZ, PT ;  /* 0x0000000000ff782f */ /* 0x000fda0003800000 */
[----:B------:R-:W-:Y:S05]  /*3570*/  @!P0 BRA `(.L_x_53) ;  /* 0x0000000000608947 */ /* 0x000fea0003800000 */
[----:B------:R-:W-:Y:S01]  /*3580*/  UMOV UR4, 0x10 ;  /* 0x0000001000047882 */ /* 0x000fe20000000000 */
[----:B------:R-:W-:Y:S01]  /*3590*/  HFMA2 R0, -RZ, RZ, 0, 5.9604644775390625e-08 ;  /* 0x00000001ff007431 */ /* 0x000fe200000001ff */
[----:B------:R-:W-:-:S03]  /*35a0*/  MOV R2, 0xffff ;  /* 0x0000ffff00027802 */ /* 0x000fc60000000f00 */
[----:B------:R-:W-:Y:S04]  /*35b0*/  DEPBAR.LE SB2, 0x36 ;  /* 0x0000ad800000791a */ /* 0x000fe80000000000 */
[----:B------:R-:W2:Y:S02]  /*35c0*/  UTCATOMSWS.FIND_AND_SET.ALIGN UP0, UR4, UR4 ;  /* 0x00000004000475e3 */ /* 0x000ea40008000800 */
[----:B--2---:R-:W-:Y:S01]  /*35d0*/  MOV R3, UR4 ;  /* 0x0000000400037c02 */ /* 0x004fe20008000f00 */
[----:B------:R-:W-:Y:S06]  /*35e0*/  BRA.U UP0, `(.L_x_54) ;  /* 0x0000000100187547 */ /* 0x000fec000b800000 */
.L_x_55:
[----:B------:R-:W-:Y:S05]  /*35f0*/  NANOSLEEP 0x64 ;  /* 0x000000640000795d */ /* 0x000fea0003800000 */
[----:B------:R-:W-:-:S05]  /*3600*/  UMOV UR4, 0x10 ;  /* 0x0000001000047882 */ /* 0x000fca0000000000 */
[----:B------:R-:W-:Y:S04]  /*3610*/  DEPBAR.LE SB2, 0x36 ;  /* 0x0000ad800000791a */ /* 0x000fe80000000000 */
[----:B------:R-:W2:Y:S02]  /*3620*/  UTCATOMSWS.FIND_AND_SET.ALIGN UP0, UR4, UR4 ;  /* 0x00000004000475e3 */ /* 0x000ea40008000800 */
[----:B--2---:R-:W-:Y:S01]  /*3630*/  MOV R3, UR4 ;  /* 0x0000000400037c02 */ /* 0x004fe20008000f00 */
[----:B------:R-:W-:Y:S05]  /*3640*/  BRA.U !UP0, `(.L_x_55) ;  /* 0xfffffffd08e87547 */ /* 0x000fea000b83ffff */
.L_x_54:
[-C--:B------:R-:W-:Y:S02]  /*3650*/  SHF.L.U32 R2, R2, R3.reuse, RZ ;  /* 0x0000000302027219 */ /* 0x080fe400000006ff */
[----:B------:R-:W-:Y:S01]  /*3660*/  SHF.L.U32 R0, R0, R3, RZ ;  /* 0x0000000300007219 */ /* 0x000fe200000006ff */
[----:B------:R-:W-:Y:S02]  /*3670*/  IMAD.SHL.U32 R3, R3, 0x20, RZ ;  /* 0x0000002003037824 */ /* 0x000fe400078e00ff */
[----:B------:R2:W-:Y:S04]  /*3680*/  ATOMS.OR RZ, [UR5+0x14], R2 ;  /* 0x00001402ffff798c */ /* 0x0005e8000b000005 */
[----:B------:R2:W-:Y:S04]  /*3690*/  ATOMS.OR RZ, [UR5+0x18], R0 ;  /* 0x00001800ffff798c */ /* 0x0005e8000b000005 */
[----:B------:R2:W-:Y:S01]  /*36a0*/  STS [UR6+0x160], R3 ;  /* 0x00016003ff007988 */ /* 0x0005e20008000806 */
[----:B------:R-:W-:Y:S05]  /*36b0*/  BRA `(.L_x_53) ;  /* 0x0000000000107947 */ /* 0x000fea0003800000 */
.L_x_52:
[----:B------:R-:W-:Y:S02]  /*36c0*/  MOV R0, 0xffffffff ;  /* 0xffffffff00007802 */ /* 0x000fe40000000f00 */
[----:B------:R-:W-:-:S03]  /*36d0*/  MOV R2, 0x3700 ;  /* 0x0000370000027802 */ /* 0x000fc60000000f00 */
[----:B------:R2:W-:Y:S04]  /*36e0*/  STS [UR6+0x160], R0 ;  /* 0x00016000ff007988 */ /* 0x0005e80008000806 */
[----:B-12--5:R-:W-:Y:S05]  /*36f0*/  CALL.REL.NOINC `($__internal_1_$__cuda_sm10x_tcgen05_guardrail_trap_phase_invalid_during_alloc) ;  /* 0x0000007000ec7944 */ /* 0x026fea0003c00000 */
.L_x_53:
[----:B------:R-:W-:Y:S05]  /*3700*/  WARPSYNC.ALL ;  /* 0x0000000000007948 */ /* 0x000fea0003800000 */
[----:B------:R-:W3:Y:S01]  /*3710*/  S2UR UR4, SR_CgaCtaId ;  /* 0x00000000000479c3 */ /* 0x000ee20000008800 */
[----:B------:R-:W-:Y:S01]  /*3720*/  UMOV UR18, 0x400 ;  /* 0x0000040000127882 */ /* 0x000fe20000000000 */
[----:B------:R-:W-:-:S06]  /*3730*/  NOP ;  /* 0x0000000000007918 */ /* 0x000fcc0000000000 */
[----:B------:R-:W-:Y:S06]  /*3740*/  BAR.ARV 0x6, 0xa0 ;  /* 0x0182800000007b1d */ /* 0x000fec0000002000 */
[----:B------:R-:W4:Y:S01]  /*3750*/  LDCU.64 UR6, c[0x0][0x388] ;  /* 0x00007100ff0677ac */ /* 0x000f220008000a00 */
[----:B------:R-:W-:Y:S01]  /*3760*/  IMAD.MOV.U32 R8, RZ, RZ, 0x1 ;  /* 0x00000001ff087424 */ /* 0x000fe200078e00ff */
[----:B------:R-:W1:Y:S01]  /*3770*/  LDCU.64 UR8, c[0x0][0x390] ;  /* 0x00007200ff0877ac */ /* 0x000e620008000a00 */
[----:B------:R-:W-:Y:S01]  /*3780*/  UMOV UR21, URZ ;  /* 0x000000ff00157c82 */ /* 0x000fe20008000000 */
[----:B------:R-:W-:Y:S01]  /*3790*/  UMOV UR17, URZ ;  /* 0x000000ff00117c82 */ /* 0x000fe20008000000 */
[----:B---3--:R-:W-:Y:S01]  /*37a0*/  ULEA UR18, UR4, UR18, 0x18 ;  /* 0x0000001204127291 */ /* 0x008fe2000f8ec0ff */
[----:B------:R-:W-:Y:S01]  /*37b0*/  UMOV UR26, 0x0 ;  /* 0x00000000001a7882 */ /* 0x000fe20000000000 */
[----:B------:R-:W-:Y:S01]  /*37c0*/  UMOV UR27, 0x8200490 ;  /* 0x08200490001b7882 */ /* 0x000fe20000000000 */
[----:B------:R-:W-:Y:S01]  /*37d0*/  UMOV UR24, 0x0 ;  /* 0x0000000000187882 */ /* 0x000fe20000000000 */
[----:B------:R-:W-:Y:S01]  /*37e0*/  UMOV UR25, 0x8200490 ;  /* 0x0820049000197882 */ /* 0x000fe20000000000 */
[----:B----4-:R-:W-:-:S04]  /*37f0*/  UIADD3 UR4, UPT, UPT, UR6, 0x1f, URZ ;  /* 0x0000001f06047890 */ /* 0x010fc8000fffe0ff */
[----:B------:R-:W2:Y:S01]  /*3800*/  LDS R9, [UR18+0x160] ;  /* 0x00016012ff097984 */ /* 0x000ea20008000800 */
[----:B------:R-:W-:Y:S02]  /*3810*/  UIADD3 UR6, UPT, UPT, UR18, 0x8400, URZ ;  /* 0x0000840012067890 */ /* 0x000fe4000fffe0ff */
[----:B------:R-:W-:Y:S02]  /*3820*/  USHF.R.S32.HI UR5, URZ, 0x1f, UR4 ;  /* 0x0000001fff057899 */ /* 0x000fe40008011404 */
[----:B------:R-:W-:Y:S02]  /*3830*/  USHF.R.U32.HI UR6, URZ, 0x4, UR6 ;  /* 0x00000004ff067899 */ /* 0x000fe40008011606 */
[----:B------:R-:W-:Y:S02]  /*3840*/  ULEA.HI UR4, UR5, UR4, URZ, 0x5 ;  /* 0x0000000405047291 */ /* 0x000fe4000f8f28ff */
[----:B------:R-:W-:Y:S02]  /*3850*/  UIADD3 UR5, UPT, UPT, UR18, 0x20400, URZ ;  /* 0x0002040012057890 */ /* 0x000fe4000fffe0ff */
[----:B------:R-:W-:-:S02]  /*3860*/  USHF.R.S32.HI UR4, URZ, 0x5, UR4 ;  /* 0x00000005ff047899 */ /* 0x000fc40008011404 */
[----:B------:R-:W-:Y:S02]  /*3870*/  USHF.R.U32.HI UR5, URZ, 0x4, UR5 ;  /* 0x00000004ff057899 */ /* 0x000fe40008011605 */
[----:B------:R-:W-:Y:S02]  /*3880*/  UIMAD UR4, UR4, UR7, URZ ;  /* 0x00000007040472a4 */ /* 0x000fe4000f8e02ff */
[----:B------:R-:W-:Y:S02]  /*3890*/  ULOP3.LUT UR6, UR6, 0x3fff, URZ, 0xc0, !UPT ;  /* 0x00003fff06067892 */ /* 0x000fe4000f8ec0ff */
[----:B-1----:R-:W-:Y:S02]  /*38a0*/  UIMAD UR4, UR4, UR8, URZ ;  /* 0x00000008040472a4 */ /* 0x002fe4000f8e02ff */
[----:B------:R-:W-:Y:S02]  /*38b0*/  ULOP3.LUT UR5, UR5, 0x3fff, URZ, 0xc0, !UPT ;  /* 0x00003fff05057892 */ /* 0x000fe4000f8ec0ff */
[----:B------:R-:W-:-:S02]  /*38c0*/  UIMAD UR7, UR4, UR9, URZ ;  /* 0x00000009040772a4 */ /* 0x000fc4000f8e02ff */
[----:B------:R-:W-:Y:S02]  /*38d0*/  UIADD3 UR4, UPT, UPT, UR18, 0x118, URZ ;  /* 0x0000011812047890 */ /* 0x000fe4000fffe0ff */
[----:B------:R-:W-:Y:S02]  /*38e0*/  ULOP3.LUT UR19, UR6, 0x10000, URZ, 0xfc, !UPT ;  /* 0x0001000006137892 */ /* 0x000fe4000f8efcff */
[----:B------:R-:W-:Y:S02]  /*38f0*/  UPRMT UR23, URZ, 0x654, UR4 ;  /* 0x00000654ff177896 */ /* 0x000fe40008000004 */
[----:B------:R-:W-:Y:S02]  /*3900*/  ULOP3.LUT UR20, UR5, 0x10000, URZ, 0xfc, !UPT ;  /* 0x0001000005147892 */ /* 0x000fe4000f8efcff */
[----:B------:R-:W-:Y:S02]  /*3910*/  UIADD3 UR28, UPT, UPT, UR7, -0x1, URZ ;  /* 0xffffffff071c7890 */ /* 0x000fe4000fffe0ff */
[----:B------:R-:W-:Y:S01]  /*3920*/  UISETP.GE.AND UP3, UPT, UR7, 0x1, UPT ;  /* 0x000000010700788c */ /* 0x000fe2000bf66270 */
[C---:B--2---:R-:W-:Y:S01]  /*3930*/  VIADD R3, R9.reuse, 0x80 ;  /* 0x0000008009037836 */ /* 0x044fe20000000000 */
[----:B------:R-:W-:-:S04]  /*3940*/  LOP3.LUT R2, R9, 0xffff, RZ, 0xc0, !PT ;  /* 0x0000ffff09027812 */ /* 0x000fc800078ec0ff */
[----:B------:R-:W-:-:S05]  /*3950*/  LOP3.LUT R3, R3, 0xffff, RZ, 0xc0, !PT ;  /* 0x0000ffff03037812 */ /* 0x000fca00078ec0ff */
[----:B------:R1:W-:Y:S02]  /*3960*/  STL.64 [R1], R2 ;  /* 0x0000000201007387 */ /* 0x0003e40000100a00 */
[----:B-1----:R-:W-:-:S07]  /*3970*/  CS2R R2, SRZ ;  /* 0x0000000000027805 */ /* 0x002fce000001ff00 */
.L_x_62:
[----:B-1----:R-:W-:-:S04]  /*3980*/  SHF.L.U32 R4, R3, 0x1f, RZ ;  /* 0x0000001f03047819 */ /* 0x002fc800000006ff */
[----:B------:R-:W1:Y:S02]  /*3990*/  SYNCS.PHASECHK.TRANS64.TRYWAIT P0, [UR18+0x110], R4 ;  /* 0x00011004ff0075a7 */ /* 0x000e640008001112 */
[----:B-12-4-:R-:W-:Y:S05]  /*39a0*/  @!P0 BRA `(.L_x_56) ;  /* 0x0000006800648947 */ /* 0x016fea0003800000 */
.L_x_163:
[----:B-1----:R-:W1:Y:S01]  /*39b0*/  LDS.128 R4, [UR18+0x150] ;  /* 0x00015012ff047984 */ /* 0x002e620008000c00 */
[----:B------:R-:W-:Y:S01]  /*39c0*/  ULEA UR22, UR21, UR18, 0x3 ;  /* 0x0000001215167291 */ /* 0x000fe2000f8e18ff */
[----:B------:R-:W-:Y:S01]  /*39d0*/  SHF.L.U32 R0, R8, 0x1f, RZ ;  /* 0x0000001f08007819 */ /* 0x000fe200000006ff */
[----:B------:R-:W-:Y:S01]  /*39e0*/  @!PT LDS RZ, [RZ] ;  /* 0x00000000fffff984 */ /* 0x000fe20000000800 */
[----:B------:R-:W-:Y:S01]  /*39f0*/  @!PT LDS RZ, [RZ] ;  /* 0x00000000fffff984 */ /* 0x000fe20000000800 */
[----:B------:R-:W-:Y:S01]  /*3a00*/  @!PT LDS RZ, [RZ] ;  /* 0x00000000fffff984 */ /* 0x000fe20000000800 */
[----:B------:R-:W-:Y:S01]  /*3a10*/  @!PT LDS RZ, [RZ] ;  /* 0x00000000fffff984 */ /* 0x000fe20000000800 */
[----:B------:R2:W-:Y:S06]  /*3a20*/  MEMBAR.ALL.CTA ;  /* 0x0000000000007992 */ /* 0x0005ec0000008000 */
[----:B--2---:R-:W2:Y:S02]  /*3a30*/  FENCE.VIEW.ASYNC.S ;  /* 0x00000000000073c6 */ /* 0x004ea40000000000 */
[----:B--2---:R-:W-:Y:S01]  /*3a40*/  SYNCS.ARRIVE.TRANS64.RED.A1T0 RZ, [UR23], RZ ;  /* 0x000000ffffff79a7 */ /* 0x004fe20008100417 */
[----:B------:R-:W2:Y:S01]  /*3a50*/  SYNCS.PHASECHK.TRANS64.TRYWAIT P0, [UR22+0x130], R0 ;  /* 0x00013000ff0075a7 */ /* 0x000ea20008001116 */
[----:B-1----:R-:W-:Y:S01]  /*3a60*/  LOP3.LUT P2, RZ, R6, 0x1, RZ, 0xc0, !PT ;  /* 0x0000000106ff7812 */ /* 0x002fe2000784c0ff */
[----:B--2---:R-:W-:-:S12]  /*3a70*/  @!P0 BRA `(.L_x_57) ;  /* 0x0000006800488947 */ /* 0x004fd80003800000 */
.L_x_165:
[----:B------:R-:W-:Y:S05]  /*3a80*/  BRA.U !UP3, `(.L_x_58) ;  /* 0x000000010bc87547 */ /* 0x000fea000b800000 */
[----:B-1----:R-:W-:Y:S01]  /*3a90*/  IMAD.U32 R0, RZ, RZ, UR21 ;  /* 0x00000015ff007e24 */ /* 0x002fe2000f8e00ff */
[----:B------:R-:W-:-:S04]  /*3aa0*/  ULEA UR4, UR17, UR18, 0x3 ;  /* 0x0000001211047291 */ /* 0x000fc8000f8e18ff */
[----:B------:R-:W-:-:S05]  /*3ab0*/  LEA R0, R0, R1, 0x2 ;  /* 0x0000000100007211 */ /* 0x000fca00078e10ff */
[----:B------:R1:W5:Y:S01]  /*3ac0*/  LDL R4, [R0] ;  /* 0x0000000000047983 */ /* 0x0003620000100800 */
[----:B------:R-:W-:Y:S01]  /*3ad0*/  UPLOP3.LUT UP2, UPT, UPT, UPT, UPT, 0x40, 0x4 ;  /* 0x000000000004789c */ /* 0x000fe20003f4e870 */
[----:B------:R-:W-:Y:S01]  /*3ae0*/  UMOV UR15, UR28 ;  /* 0x0000001c000f7c82 */ /* 0x000fe20008000000 */
[----:B------:R-:W-:Y:S01]  /*3af0*/  UMOV UR8, UR17 ;  /* 0x0000001100087c82 */ /* 0x000fe20008000000 */
[----:B-1----:R-:W-:-:S04]  /*3b00*/  SHF.L.U32 R0, R2, 0x1f, RZ ;  /* 0x0000001f02007819 */ /* 0x002fc800000006ff */
[----:B------:R1:W2:Y:S04]  /*3b10*/  SYNCS.PHASECHK.TRANS64.TRYWAIT P1, [UR4], R0 ;  /* 0x00000000ff0075a7 */ /* 0x0002a80008021104 */
.L_x_61:
[----:B------:R-:W-:Y:S01]  /*3b20*/  ULEA UR16, UR8, UR18, 0x3 ;  /* 0x0000001208107291 */ /* 0x000fe2000f8e18ff */
[----:B--234-:R-:W-:Y:S11]  /*3b30*/  @P1 BRA `(.L_x_59) ;  /* 0x00000000000c1947 */ /* 0x01cff60003800000 */
[----:B------:R-:W-:Y:S04]  /*3b40*/  SHF.L.U32 R5, R2, 0x1f, RZ ;  /* 0x0000001f02057819 */ /* 0x000fe800000006ff */
[----:B------:R-:W2:Y:S02]  /*3b50*/  SYNCS.PHASECHK.TRANS64.TRYWAIT P0, [UR16], R5 ;  /* 0x00000005ff0075a7 */ /* 0x000ea40008001110 */
[----:B--2---:R-:W-:Y:S05]  /*3b60*/  @!P0 BRA `(.L_x_60) ;  /* 0x0000006800248947 */ /* 0x004fea0003800000 */
.L_x_59:
[----:B------:R-:W-:Y:S01]  /*3b70*/  UISETP.NE.AND UP0, UPT, UR15, URZ, UPT ;  /* 0x000000ff0f00728c */ /* 0x000fe2000bf05270 */
[----:B------:R-:W-:Y:S01]  /*3b80*/  PLOP3.LUT P1, PT, PT, PT, PT, 0x80, 0x8 ;  /* 0x000000000008781c */ /* 0x000fe20003f2f070 */
[----:B------:R-:W-:Y:S02]  /*3b90*/  UIADD3 UR4, UPT, UPT, UR8, 0x1, URZ ;  /* 0x0000000108047890 */ /* 0x000fe4000fffe0ff */
[----:B------:R-:W-:Y:S02]  /*3ba0*/  ULEA UR10, UR8, UR20, 0x9 ;  /* 0x00000014080a7291 */ /* 0x000fe4000f8e48ff */
[----:B------:R-:W-:Y:S01]  /*3bb0*/  UISETP.NE.AND UP1, UPT, UR4, 0xc, UPT ;  /* 0x0000000c0400788c */ /* 0x000fe2000bf25270 */
[----:B------:R-:W-:Y:S01]  /*3bc0*/  PLOP3.LUT P0, PT, PT, PT, UP0, 0x80, 0x8 ;  /* 0x000000000008781c */ /* 0x000fe20003f0f008 */
[----:B------:R-:W-:Y:S02]  /*3bd0*/  ULEA UR8, UR8, UR19, 0x9 ;  /* 0x0000001308087291 */ /* 0x000fe4000f8e48ff */
[----:B------:R-:W-:Y:S02]  /*3be0*/  USEL UR5, URZ, 0x1, UP1 ;  /* 0x00000001ff057887 */ /* 0x000fe40008800000 */
[----:B------:R-:W-:Y:S02]  /*3bf0*/  USEL UR17, UR4, URZ, UP1 ;  /* 0x000000ff04117287 */ /* 0x000fe40008800000 */
[----:B------:R-:W-:Y:S02]  /*3c00*/  UIADD3 UR12, UPT, UPT, UR10, 0x2, URZ ;  /* 0x000000020a0c7890 */ /* 0x000fe4000fffe0ff */
[----:B------:R-:W-:Y:S01]  /*3c10*/  @UP0 ULEA UR4, UR17, UR18, 0x3 ;  /* 0x0000001211040291 */ /* 0x000fe2000f8e18ff */
[----:B------:R-:W-:Y:S01]  /*3c20*/  LOP3.LUT R2, R2, UR5, RZ, 0x3c, !PT ;  /* 0x0000000502027c12 */ /* 0x000fe2000f8e3cff */
[----:B------:R-:W-:Y:S02]  /*3c30*/  UIADD3 UR6, UPT, UPT, UR8, 0x2, URZ ;  /* 0x0000000208067890 */ /* 0x000fe4000fffe0ff */
[----:B------:R-:W-:Y:S01]  /*3c40*/  UIADD3 UR5, UPT, UPT, UR16, 0x60, URZ ;  /* 0x0000006010057890 */ /* 0x000fe2000fffe0ff */
[----:B-1----:R-:W-:Y:S01]  /*3c50*/  @P0 SHF.L.U32 R0, R2, 0x1f, RZ ;  /* 0x0000001f02000819 */ /* 0x002fe200000006ff */
[----:B------:R-:W-:Y:S01]  /*3c60*/  UMOV UR11, 0x80004020 ;  /* 0x80004020000b7882 */ /* 0x000fe20000000000 */
[----:B------:R-:W-:Y:S01]  /*3c70*/  UMOV UR9, 0x80004020 ;  /* 0x8000402000097882 */ /* 0x000fe20000000000 */
[----:B------:R-:W-:Y:S01]  /*3c80*/  UMOV UR13, 0x80004020 ;  /* 0x80004020000d7882 */ /* 0x000fe20000000000 */
[----:B------:R3:W4:Y:S01]  /*3c90*/  @P0 SYNCS.PHASECHK.TRANS64.TRYWAIT P1, [UR4], R0 ;  /* 0x00000000ff0005a7 */ /* 0x0007220008021104 */
[----:B------:R-:W-:Y:S11]  /*3ca0*/  ELECT P0, URZ, PT ;  /* 0x0000000000ff782f */ /* 0x000ff60003800000 */
[----:B------:R-:W-:Y:S02]  /*3cb0*/  @!UPT UIADD3 URZ, UPT, UPT, URZ, URZ, URZ ;  /* 0x000000fffffff290 */ /* 0x000fe4000fffe0ff */
[C---:B-----5:R-:W-:Y:S02]  /*3cc0*/  @P0 R2UR.BROADCAST UR4, R4.reuse ;  /* 0x00000000040402ca */ /* 0x060fe400008e0000 */
[----:B------:R-:W-:Y:S11]  /*3cd0*/  ELECT P0, URZ, PT ;  /* 0x0000000000ff782f */ /* 0x000ff60003800000 */
[----:B------:R-:W-:Y:S02]  /*3ce0*/  @!UPT UIADD3 URZ, UPT, UPT, URZ, URZ, URZ ;  /* 0x000000fffffff290 */ /* 0x000fe4000fffe0ff */
[----:B------:R-:W-:Y:S01]  /*3cf0*/  @P0 R2UR.BROADCAST UR14, R4 ;  /* 0x00000000040e02ca */ /* 0x000fe200008e0000 */
[----:B------:R-:W-:Y:S01]  /*3d00*/  UMOV UR7, 0x80004020 ;  /* 0x8000402000077882 */ /* 0x000fe20000000000 */
[----:B------:R1:W-:Y:S01]  /*3d10*/  UTCHMMA gdesc[UR8], gdesc[UR10], tmem[UR4], tmem[UR26], idesc[UR27], UP2 ;  /* 0x00ff1a0a080075ea */ /* 0x0003e20009000004 */
[----:B------:R-:W-:Y:S10]  /*3d20*/  UPLOP3.LUT UP2, UPT, UPT, UPT, UPT, 0x80, 0x8 ;  /* 0x000000000008789c */ /* 0x000ff40003f4f070 */
[----:B------:R3:W-:Y:S01]  /*3d30*/  UTCHMMA gdesc[UR6], gdesc[UR12], tmem[UR14], tmem[UR24], idesc[UR25], UPT ;  /* 0x00ff180c060075ea */ /* 0x0007e2000b80000e */
[----:B------:R3:W-:Y:S01]  /*3d40*/  UTCBAR [UR5], URZ ;  /* 0x000000ff050073e9 */ /* 0x0007e200080000ff */
[----:B-1----:R-:W-:Y:S02]  /*3d50*/  UIADD3 UR4, UPT, UPT, UR15, 0x1, URZ ;  /* 0x000000010f047890 */ /* 0x002fe4000fffe0ff */
[----:B------:R-:W-:Y:S02]  /*3d60*/  UIADD3 UR9, UPT, UPT, UR15, -0x1, URZ ;  /* 0xffffffff0f097890 */ /* 0x000fe4000fffe0ff */
[----:B------:R-:W-:Y:S01]  /*3d70*/  UISETP.GT.U32.AND UP0, UPT, UR4, 0x1, UPT ;  /* 0x000000010400788c */ /* 0x000fe2000bf04070 */
[----:B------:R-:W-:Y:S04]  /*3d80*/  UMOV UR8, UR17 ;  /* 0x0000001100087c82 */ /* 0x000fe80008000000 */
[----:B------:R-:W-:Y:S04]  /*3d90*/  UMOV UR15, UR9 ;  /* 0x00000009000f7c82 */ /* 0x000fe80008000000 */
[----:B------:R-:W-:Y:S05]  /*3da0*/  BRA.U UP0, `(.L_x_61) ;  /* 0xfffffffd005c7547 */ /* 0x000fea000b83ffff */
.L_x_58:
[----:B------:R-:W-:Y:S01]  /*3db0*/  UIADD3 UR4, UPT, UPT, UR21, 0x1, URZ ;  /* 0x0000000115047890 */ /* 0x000fe2000fffe0ff */
[----:B------:R-:W-:Y:S01]  /*3dc0*/  LOP3.LUT R3, R3, 0x1, RZ, 0x3c, !PT ;  /* 0x0000000103037812 */ /* 0x000fe200078e3cff */
[----:B---3--:R-:W-:Y:S02]  /*3dd0*/  UIADD3 UR5, UPT, UPT, UR22, 0x120, URZ ;  /* 0x0000012016057890 */ /* 0x008fe4000fffe0ff */
[----:B------:R-:W-:-:S04]  /*3de0*/  UISETP.NE.AND UP0, UPT, UR4, 0x2, UPT ;  /* 0x000000020400788c */ /* 0x000fc8000bf05270 */
[----:B------:R-:W-:Y:S02]  /*3df0*/  USEL UR6, URZ, 0x1, UP0 ;  /* 0x00000001ff067887 */ /* 0x000fe40008000000 */
[----:B------:R-:W-:Y:S01]  /*3e00*/  USEL UR21, UR4, URZ, UP0 ;  /* 0x000000ff04157287 */ /* 0x000fe20008000000 */
[----:B------:R2:W-:Y:S03]  /*3e10*/  UTCBAR [UR5], URZ ;  /* 0x000000ff050073e9 */ /* 0x0005e600080000ff */
[----:B------:R-:W-:Y:S01]  /*3e20*/  LOP3.LUT R8, R8, UR6, RZ, 0x3c, !PT ;  /* 0x0000000608087c12 */ /* 0x000fe2000f8e3cff */
[----:B------:R-:W-:Y:S07]  /*3e30*/  @P2 BRA `(.L_x_62) ;  /* 0xfffffff800d02947 */ /* 0x000fee000383ffff */
[----:B------:R-:W3:Y:S01]  /*3e40*/  S2UR UR6, SR_CgaCtaId ;  /* 0x00000000000679c3 */ /* 0x000ee20000008800 */
[----:B------:R-:W-:Y:S01]  /*3e50*/  ELECT P0, URZ, PT ;  /* 0x0000000000ff782f */ /* 0x000fe20003800000 */
[----:B-1----:R-:W-:Y:S01]  /*3e60*/  IMAD.MOV.U32 R0, RZ, RZ, 0x1 ;  /* 0x00000001ff007424 */ /* 0x002fe200078e00ff */
[----:B------:R-:W-:Y:S01]  /*3e70*/  UIADD3 UR18, UPT, UPT, UR18, 0x130, URZ ;  /* 0x0000013012127890 */ /* 0x000fe2000fffe0ff */
[----:B------:R-:W-:Y:S01]  /*3e80*/  SHF.L.U32 R2, R8, 0x1f, RZ ;  /* 0x0000001f08027819 */ /* 0x000fe200000006ff */
[----:B------:R-:W-:-:S03]  /*3e90*/  UMOV UR4, 0x40 ;  /* 0x0000004000047882 */ /* 0x000fc60000000000 */
[----:B------:R-:W-:Y:S01]  /*3ea0*/  UVIRTCOUNT.DEALLOC.SMPOOL 0x80 ;  /* 0x000000800000784c */ /* 0x000fe20000000000 */
[----:B---3--:R-:W-:Y:S02]  /*3eb0*/  ULEA UR6, UR6, UR4, 0x18 ;  /* 0x0000000406067291 */ /* 0x008fe4000f8ec0ff */
[----:B------:R-:W-:-:S07]  /*3ec0*/  ULEA UR4, UR21, UR18, 0x3 ;  /* 0x0000001215047291 */ /* 0x000fce000f8e18ff */
[----:B------:R1:W-:Y:S02]  /*3ed0*/  @P0 STS.U8 [UR6+0x1c], R0 ;  /* 0x00001c00ff000988 */ /* 0x0003e40008000006 */
[----:B------:R-:W3:Y:S02]  /*3ee0*/  SYNCS.PHASECHK.TRANS64.TRYWAIT P0, [UR4], R2 ;  /* 0x00000002ff0075a7 */ /* 0x000ee40008001104 */
[----:B-1-3--:R-:W-:Y:S05]  /*3ef0*/  @!P0 BRA `(.L_x_63) ;  /* 0x0000006400588947 */ /* 0x00afea0003800000 */
.L_x_168:
[----:B------:R-:W-:-:S04]  /*3f00*/  UIADD3 UR4, UPT, UPT, UR21, 0x1, URZ ;  /* 0x0000000115047890 */ /* 0x000fc8000fffe0ff */
[----:B------:R-:W-:-:S04]  /*3f10*/  UISETP.NE.AND UP0, UPT, UR4, 0x2, UPT ;  /* 0x000000020400788c */ /* 0x000fc8000bf05270 */
[----:B--2---:R-:W-:Y:S02]  /*3f20*/  USEL UR5, URZ, 0x1, UP0 ;  /* 0x00000001ff057887 */ /* 0x004fe40008000000 */
[----:B------:R-:W-:-:S04]  /*3f30*/  USEL UR4, UR4, URZ, UP0 ;  /* 0x000000ff04047287 */ /* 0x000fc80008000000 */
[----:B------:R-:W-:Y:S01]  /*3f40*/  ULEA UR4, UR4, UR18, 0x3 ;  /* 0x0000001204047291 */ /* 0x000fe2000f8e18ff */
[----:B-1----:R-:W-:-:S04]  /*3f50*/  LOP3.LUT R2, R8, UR5, RZ, 0x3c, !PT ;  /* 0x0000000508027c12 */ /* 0x002fc8000f8e3cff */
[----:B------:R-:W-:-:S04]  /*3f60*/  SHF.L.U32 R2, R2, 0x1f, RZ ;  /* 0x0000001f02027819 */ /* 0x000fc800000006ff */
[----:B------:R-:W1:Y:S02]  /*3f70*/  SYNCS.PHASECHK.TRANS64.TRYWAIT P0, [UR4], R2 ;  /* 0x00000002ff0075a7 */ /* 0x000e640008001104 */
[----:B-1----:R-:W-:Y:S05]  /*3f80*/  @!P0 BRA `(.L_x_64) ;  /* 0x00000064004c8947 */ /* 0x002fea0003800000 */
.L_x_170:
[----:B------:R-:W-:Y:S01]  /*3f90*/  NOP ;  /* 0x0000000000007918 */ /* 0x000fe20000000000 */
[----:B-1----:R-:W1:Y:S01]  /*3fa0*/  LDS R0, [UR6+0x14] ;  /* 0x00001406ff007984 */ /* 0x002e620008000800 */
[----:B------:R-:W-:Y:S01]  /*3fb0*/  LOP3.LUT R3, R9, 0xffff, RZ, 0xc0, !PT ;  /* 0x0000ffff09037812 */ /* 0x000fe200078ec0ff */
[----:B------:R-:W-:-:S03]  /*3fc0*/  IMAD.MOV.U32 R2, RZ, RZ, 0xffff ;  /* 0x0000ffffff027424 */ /* 0x000fc600078e00ff */
[----:B------:R-:W-:-:S04]  /*3fd0*/  SHF.R.U32.HI R3, RZ, 0x5, R3 ;  /* 0x00000005ff037819 */ /* 0x000fc80000011603 */
[----:B------:R-:W-:-:S04]  /*3fe0*/  SHF.L.U32 R2, R2, R3, RZ ;  /* 0x0000000302027219 */ /* 0x000fc800000006ff */
[----:B-1----:R-:W-:-:S04]  /*3ff0*/  LOP3.LUT R0, R0, R2, RZ, 0xc0, !PT ;  /* 0x0000000200007212 */ /* 0x002fc800078ec0ff */
[----:B------:R-:W-:Y:S01]  /*4000*/  ISETP.NE.AND P0, PT, R0, R2, PT ;  /* 0x000000020000720c */ /* 0x000fe20003f05270 */
[----:B------:R-:W-:-:S05]  /*4010*/  IMAD.MOV.U32 R0, RZ, RZ, 0x1 ;  /* 0x00000001ff007424 */ /* 0x000fca00078e00ff */
[----:B------:R-:W-:-:S07]  /*4020*/  SHF.L.U32 R0, R0, R3, RZ ;  /* 0x0000000300007219 */ /* 0x000fce00000006ff */
[----:B------:R-:W-:Y:S05]  /*4030*/  @P0 BRA `(.L_x_65) ;  /* 0x00000000005c0947 */ /* 0x000fea0003800000 */
[----:B------:R-:W1:Y:S02]  /*4040*/  LDS R3, [UR6+0x18] ;  /* 0x00001806ff037984 */ /* 0x000e640008000800 */
[----:B-1----:R-:W-:-:S04]  /*4050*/  LOP3.LUT R3, R3, R0, RZ, 0xc0, !PT ;  /* 0x0000000003037212 */ /* 0x002fc800078ec0ff */
[----:B------:R-:W-:-:S13]  /*4060*/  ISETP.NE.AND P0, PT, R3, R0, PT ;  /* 0x000000000300720c */ /* 0x000fda0003f05270 */
[----:B------:R-:W-:Y:S05]  /*4070*/  @P0 BRA `(.L_x_66) ;  /* 0x0000000000400947 */ /* 0x000fea0003800000 */
[----:B------:R-:W-:Y:S01]  /*4080*/  R2UR UR4, R2 ;  /* 0x00000000020472ca */ /* 0x000fe200000e0000 */
[----:B------:R-:W1:Y:S01]  /*4090*/  S2R R3, SR_LANEID ;  /* 0x0000000000037919 */ /* 0x000e620000000000 */
[----:B------:R-:W-:-:S04]  /*40a0*/  LOP3.LUT R0, RZ, R0, RZ, 0x33, !PT ;  /* 0x00000000ff007212 */ /* 0x000fc800078e33ff */
[----:B------:R-:W2:Y:S07]  /*40b0*/  REDUX UR7, R0 ;  /* 0x00000000000773c4 */ /* 0x000eae0000000000 */
[----:B------:R-:W-:-:S03]  /*40c0*/  ULOP3.LUT UR5, URZ, UR4, URZ, 0x33, !UPT ;  /* 0x00000004ff057292 */ /* 0x000fc6000f8e33ff */
[----:B------:R-:W-:Y:S02]  /*40d0*/  VOTEU.ANY UR4, UPT, PT ;  /* 0x0000000000047886 */ /* 0x000fe400038e0100 */
[----:B------:R-:W-:Y:S01]  /*40e0*/  UFLO.U32 UR4, UR4 ;  /* 0x00000004000472bd */ /* 0x000fe200080e0000 */
[----:B------:R-:W-:-:S04]  /*40f0*/  IMAD.U32 R2, RZ, RZ, UR5 ;  /* 0x00000005ff027e24 */ /* 0x000fc8000f8e00ff */
[----:B------:R-:W3:Y:S02]  /*4100*/  REDUX UR8, R2 ;  /* 0x00000000020873c4 */ /* 0x000ee40000000000 */
[----:B------:R1:W-:Y:S01]  /*4110*/  UTCATOMSWS.AND URZ, UR5 ;  /* 0x0000000500ff79e3 */ /* 0x0003e20008000000 */
[----:B--2---:R-:W-:Y:S01]  /*4120*/  IMAD.U32 R0, RZ, RZ, UR7 ;  /* 0x00000007ff007e24 */ /* 0x004fe2000f8e00ff */
[----:B-1----:R-:W-:Y:S01]  /*4130*/  ISETP.EQ.U32.AND P0, PT, R3, UR4, PT ;  /* 0x0000000403007c0c */ /* 0x002fe2000bf02070 */
[----:B---3--:R-:W-:-:S12]  /*4140*/  IMAD.U32 R2, RZ, RZ, UR8 ;  /* 0x00000008ff027e24 */ /* 0x008fd8000f8e00ff */
[----:B------:R1:W-:Y:S04]  /*4150*/  @P0 ATOMS.AND RZ, [UR6+0x14], R2 ;  /* 0x00001402ffff098c */ /* 0x0003e8000a800006 */
[----:B------:R1:W-:Y:S01]  /*4160*/  @P0 ATOMS.AND RZ, [UR6+0x18], R0 ;  /* 0x00001800ffff098c */ /* 0x0003e2000a800006 */
[----:B------:R-:W-:Y:S05]  /*4170*/  BRA `(.L_x_67) ;  /* 0x0000000000147947 */ /* 0x000fea0003800000 */
.L_x_66:
[----:B------:R-:W-:Y:S02]  /*4180*/  MOV R2, 0x41a0 ;  /* 0x000041a000027802 */ /* 0x000fe40000000f00 */
[----:B----45:R-:W-:Y:S05]  /*4190*/  CALL.REL.NOINC `($__internal_0_$__cuda_sm10x_tcgen05_guardrail_trap_col_being_dealloced_not_returned_by_alloc) ;  /* 0x0000006800387944 */ /* 0x030fea0003c00000 */
[----:B------:R-:W-:Y:S05]  /*41a0*/  BRA `(.L_x_67) ;  /* 0x0000000000087947 */ /* 0x000fea0003800000 */
.L_x_65:
[----:B------:R-:W-:Y:S02]  /*41b0*/  MOV R2, 0x41d0 ;  /* 0x000041d000027802 */ /* 0x000fe40000000f00 */
[----:B----45:R-:W-:Y:S05]  /*41c0*/  CALL.REL.NOINC `($__internal_2_$__cuda_sm10x_tcgen05_guardrail_trap_unallocated_columns_being_dealloced) ;  /* 0x0000006800447944 */ /* 0x030fea0003c00000 */
.L_x_67:
[----:B------:R-:W-:Y:S01]  /*41d0*/  NOP ;  /* 0x0000000000007918 */ /* 0x000fe20000000000 */
[----:B------:R-:W-:Y:S05]  /*41e0*/  EXIT ;  /* 0x000000000000794d */ /* 0x000fea0003800000 */
.L_x_51:
[----:B------:R-:W-:-:S09]  /*41f0*/  UISETP.NE.OR UP0, UPT, UR18, 0x3, !UP3 ;  /* 0x000000031200788c */ /* 0x000fd2000df05670 */
[----:B------:R-:W-:Y:S05]  /*4200*/  BRA.U UP0, `(.L_x_68) ;  /* 0x0000001100e47547 */ /* 0x000fea000b800000 */
[----:B------:R-:W2:Y:S01]  /*4210*/  LDCU.64 UR4, c[0x0][0x988] ;  /* 0x00013100ff0477ac */ /* 0x000ea20008000a00 */
[----:B------:R-:W3:Y:S01]  /*4220*/  S2UR UR10, SR_CgaCtaId ;  /* 0x00000000000a79c3 */ /* 0x000ee20000008800 */
[----:B------:R-:W-:Y:S01]  /*4230*/  R2UR UR46, R77 ;  /* 0x000000004d2e72ca */ /* 0x000fe200000e0000 */
[----:B------:R-:W-:Y:S01]  /*4240*/  HFMA2 R9, -RZ, RZ, 0, 0 ;  /* 0x00000000ff097431 */ /* 0x000fe200000001ff */
[----:B------:R-:W4:Y:S01]  /*4250*/  LDCU UR44, c[0x0][0x370] ;  /* 0x00006e00ff2c77ac */ /* 0x000f220008000800 */
[----:B------:R-:W-:Y:S01]  /*4260*/  R2UR UR45, R78 ;  /* 0x000000004e2d72ca */ /* 0x000fe200000e0000 */
[----:B------:R-:W-:Y:S01]  /*4270*/  IMAD.MOV.U32 R10, RZ, RZ, 0x1 ;  /* 0x00000001ff0a7424 */ /* 0x000fe200078e00ff */
[----:B------:R-:W4:Y:S02]  /*4280*/  LDCU.128 UR28, c[0x0][0xc10] ;  /* 0x00018200ff1c77ac */ /* 0x000f240008000c00 */
[----:B------:R-:W1:Y:S01]  /*4290*/  LDC.64 R12, c[0x0][0x348] ;  /* 0x0000d200ff0c7b82 */ /* 0x000e620000000a00 */
[----:B------:R-:W-:Y:S01]  /*42a0*/  IMAD.MOV.U32 R3, RZ, RZ, 0x2000 ;  /* 0x00002000ff037424 */ /* 0x000fe200078e00ff */
[----:B------:R-:W3:Y:S01]  /*42b0*/  LDCU UR38, c[0x0][0x374] ;  /* 0x00006e80ff2677ac */ /* 0x000ee20008000800 */
[----:B------:R-:W3:Y:S01]  /*42c0*/  LDCU.64 UR26, c[0x0][0x990] ;  /* 0x00013200ff1a77ac */ /* 0x000ee20008000a00 */
[----:B------:R-:W1:Y:S01]  /*42d0*/  LDCU UR17, c[0x0][0xc0c] ;  /* 0x00018180ff1177ac */ /* 0x000e620008000800 */
[----:B--2---:R-:W-:Y:S01]  /*42e0*/  UISETP.NE.U32.AND UP0, UPT, UR4, URZ, UPT ;  /* 0x000000ff0400728c */ /* 0x004fe2000bf05070 */
[----:B------:R-:W2:Y:S01]  /*42f0*/  LDCU.128 UR32, c[0x0][0xa80] ;  /* 0x00015000ff2077ac */ /* 0x000ea20008000c00 */
[----:B------:R-:W2:Y:S01]  /*4300*/  LDCU UR57, c[0x0][0xc20] ;  /* 0x00018400ff3977ac */ /* 0x000ea20008000800 */
[----:B------:R-:W2:Y:S01]  /*4310*/  LDCU UR4, c[0x0][0xc30] ;  /* 0x00018600ff0477ac */ /* 0x000ea20008000800 */
[----:B------:R-:W2:Y:S01]  /*4320*/  LDCU.128 UR40, c[0x0][0xa90] ;  /* 0x00015200ff2877ac */ /* 0x000ea20008000c00 */
[----:B------:R-:W-:Y:S01]  /*4330*/  UMOV UR20, 0x400 ;  /* 0x0000040000147882 */ /* 0x000fe20000000000 */
[----:B----4-:R-:W-:-:S02]  /*4340*/  UIMAD.WIDE.U32 UR6, UR44, UR28, URZ ;  /* 0x0000001c2c0672a5 */ /* 0x010fc4000f8e00ff */
[----:B---3--:R-:W-:Y:S02]  /*4350*/  UIMAD.WIDE.U32 UR8, UR38, UR31, URZ ;  /* 0x0000001f260872a5 */ /* 0x008fe4000f8e00ff */
[----:B------:R-:W-:Y:S02]  /*4360*/  ULEA UR20, UR10, UR20, 0x18 ;  /* 0x000000140a147291 */ /* 0x000fe4000f8ec0ff */
[----:B------:R-:W-:Y:S02]  /*4370*/  UISETP.NE.AND.EX UP5, UPT, UR5, URZ, UPT, UP0 ;  /* 0x000000ff0500728c */ /* 0x000fe4000bfa5300 */
[----:B------:R-:W-:Y:S02]  /*4380*/  UISETP.NE.U32.AND UP6, UPT, UR26, URZ, UPT ;  /* 0x000000ff1a00728c */ /* 0x000fe4000bfc5070 */
[----:B------:R-:W-:Y:S02]  /*4390*/  UIADD3 UR48, UPT, UPT, UR20, 0xd8, URZ ;  /* 0x000000d814307890 */ /* 0x000fe4000fffe0ff */
[----:B------:R-:W-:-:S02]  /*43a0*/  UIADD3 UR47, UPT, UPT, UR20, 0x118, URZ ;  /* 0x00000118142f7890 */ /* 0x000fc4000fffe0ff */
[----:B------:R-:W-:Y:S02]  /*43b0*/  UIADD3 UR37, UPT, UPT, UR20, 0xc0, URZ ;  /* 0x000000c014257890 */ /* 0x000fe4000fffe0ff */
[----:B------:R-:W-:Y:S02]  /*43c0*/  UIADD3 UR36, UPT, UPT, UR20, 0xc8, URZ ;  /* 0x000000c814247890 */ /* 0x000fe4000fffe0ff */
[----:B------:R-:W-:Y:S02]  /*43d0*/  UIADD3 UR25, UPT, UPT, UR20, 0xd0, URZ ;  /* 0x000000d014197890 */ /* 0x000fe4000fffe0ff */
[----:B-1----:R-:W-:Y:S02]  /*43e0*/  UISETP.NE.AND UP0, UPT, UR39, 0x1, UPT ;  /* 0x000000012700788c */ /* 0x002fe4000bf05270 */
[----:B------:R-:W-:Y:S02]  /*43f0*/  UISETP.GE.AND UP2, UPT, UR39, 0x1, UPT ;  /* 0x000000012700788c */ /* 0x000fe4000bf46270 */
[----:B------:R-:W-:Y:S01]  /*4400*/  UISETP.NE.AND UP0, UPT, UR17, 0x1, UPT ;  /* 0x000000011100788c */ /* 0x000fe2000bf05270 */
[----:B------:R-:W-:Y:S01]  /*4410*/  UMOV UR55, UR7 ;  /* 0x0000000700377c82 */ /* 0x000fe20008000000 */
[----:B------:R-:W-:Y:S01]  /*4420*/  UMOV UR54, UR9 ;  /* 0x0000000900367c82 */ /* 0x000fe20008000000 */
[----:B------:R-:W-:-:S02]  /*4430*/  UISETP.NE.AND UP2, UPT, UR30, 0x1, UPT ;  /* 0x000000011e00788c */ /* 0x000fc4000bf45270 */
[----:B--2---:R-:W-:Y:S01]  /*4440*/  UISETP.NE.AND UP0, UPT, UR32, 0x1, UPT ;  /* 0x000000012000788c */ /* 0x004fe2000bf05270 */
[----:B------:R-:W1:Y:S01]  /*4450*/  LDCU UR58, c[0x0][0xaa0] ;  /* 0x00015400ff3a77ac */ /* 0x000e620008000800 */
[----:B------:R-:W-:Y:S01]  /*4460*/  UPLOP3.LUT UP4, UPT, UPT, UPT, UPT, 0x40, 0x4 ;  /* 0x000000000004789c */ /* 0x000fe20003f8e870 */
[----:B------:R-:W2:Y:S01]  /*4470*/  LDCU.64 UR18, c[0x0][0xc28] ;  /* 0x00018500ff1277ac */ /* 0x000ea20008000a00 */
[----:B------:R-:W-:Y:S02]  /*4480*/  UISETP.NE.AND.EX UP6, UPT, UR27, URZ, UPT, UP6 ;  /* 0x000000ff1b00728c */ /* 0x000fe4000bfc5360 */
[----:B------:R-:W-:Y:S02]  /*4490*/  UPRMT UR48, UR10, 0x654, UR48 ;  /* 0x000006540a307896 */ /* 0x000fe40008000030 */
[----:B------:R-:W-:Y:S02]  /*44a0*/  UPRMT UR47, URZ, 0x654, UR47 ;  /* 0x00000654ff2f7896 */ /* 0x000fe4000800002f */
[----:B------:R-:W-:-:S02]  /*44b0*/  UPRMT UR53, UR10, 0x654, UR37 ;  /* 0x000006540a357896 */ /* 0x000fc40008000025 */
[----:B------:R-:W-:Y:S02]  /*44c0*/  UPRMT UR50, UR10, 0x654, UR36 ;  /* 0x000006540a327896 */ /* 0x000fe40008000024 */
[----:B------:R-:W-:Y:S02]  /*44d0*/  UPRMT UR49, UR10, 0x654, UR25 ;  /* 0x000006540a317896 */ /* 0x000fe40008000019 */
[----:B------:R-:W-:Y:S02]  /*44e0*/  USHF.R.U32.HI UR55, URZ, UR29, UR55 ;  /* 0x0000001dff377299 */ /* 0x000fe40008011637 */
[----:B------:R-:W-:Y:S02]  /*44f0*/  USHF.R.U32.HI UR54, URZ, UR57, UR54 ;  /* 0x00000039ff367299 */ /* 0x000fe40008011636 */
[----:B------:R-:W-:Y:S02]  /*4500*/  UISETP.NE.AND UP3, UPT, UR4, 0x1, UPT ;  /* 0x000000010400788c */ /* 0x000fe4000bf65270 */
[----:B------:R-:W-:-:S02]  /*4510*/  UISETP.NE.AND UP2, UPT, UR35, 0x1, UPT ;  /* 0x000000012300788c */ /* 0x000fc4000bf45270 */
[----:B-12---:R-:W-:-:S11]  /*4520*/  UISETP.NE.AND UP0, UPT, UR42, 0x1, UPT ;  /* 0x000000012a00788c */ /* 0x006fd6000bf05270 */
.L_x_79:
[----:B------:R-:W-:Y:S04]  /*4530*/  SHF.L.U32 R2, R9, 0x1f, RZ ;  /* 0x0000001f09027819 */ /* 0x000fe800000006ff */
[----:B-1----:R-:W1:Y:S02]  /*4540*/  SYNCS.PHASECHK.TRANS64.TRYWAIT P0, [UR20+0x110], R2 ;  /* 0x00011002ff0075a7 */ /* 0x002e640008001114 */
[----:B-1----:R-:W-:Y:S05]  /*4550*/  @!P0 BRA `(.L_x_69) ;  /* 0x0000005c00f08947 */ /* 0x002fea0003800000 */
.L_x_172:
[----:B------:R-:W2:Y:S01]  /*4560*/  LDS.128 R4, [UR20+0x150] ;  /* 0x00015014ff047984 */ /* 0x000ea20008000c00 */
[----:B------:R-:W-:Y:S01]  /*4570*/  UISETP.GE.AND UP0, UPT, UR39, 0x1, UPT ;  /* 0x000000012700788c */ /* 0x000fe2000bf06270 */
[----:B------:R-:W-:Y:S01]  /*4580*/  @!PT LDS RZ, [RZ] ;  /* 0x00000000fffff984 */ /* 0x000fe20000000800 */
[----:B------:R-:W-:Y:S01]  /*4590*/  @!PT LDS RZ, [RZ] ;  /* 0x00000000fffff984 */ /* 0x000fe20000000800 */
[----:B------:R-:W-:Y:S01]  /*45a0*/  @!PT LDS RZ, [RZ] ;  /* 0x00000000fffff984 */ /* 0x000fe20000000800 */
[----:B------:R-:W-:Y:S01]  /*45b0*/  @!PT LDS RZ, [RZ] ;  /* 0x00000000fffff984 */ /* 0x000fe20000000800 */
[----:B------:R3:W-:Y:S06]  /*45c0*/  MEMBAR.ALL.CTA ;  /* 0x0000000000007992 */ /* 0x0007ec0000008000 */
[----:B---3--:R-:W3:Y:S02]  /*45d0*/  FENCE.VIEW.ASYNC.S ;  /* 0x00000000000073c6 */ /* 0x008ee40000000000 */
[----:B---3--:R-:W-:Y:S01]  /*45e0*/  SYNCS.ARRIVE.TRANS64.RED.A1T0 RZ, [UR47], RZ ;  /* 0x000000ffffff79a7 */ /* 0x008fe2000810042f */
[----:B--2---:R-:W-:Y:S11]  /*45f0*/  LOP3.LUT P0, RZ, R6, 0x1, RZ, 0xc0, !PT ;  /* 0x0000000106ff7812 */ /* 0x004ff6000780c0ff */
[----:B------:R-:W-:Y:S02]  /*4600*/  @!UPT UIADD3 URZ, UPT, UPT, URZ, URZ, URZ ;  /* 0x000000fffffff290 */ /* 0x000fe4000fffe0ff */
[----:B------:R-:W-:Y:S01]  /*4610*/  VOTEU.ANY UP2, P0 ;  /* 0x0000000000ff7886 */ /* 0x000fe20000040100 */
[----:B------:R-:W-:Y:S11]  /*4620*/  PLOP3.LUT P0, PT, PT, PT, UP2, 0x80, 0x8 ;  /* 0x000000000008781c */ /* 0x000ff60003f0f028 */
[----:B------:R-:W-:Y:S02]  /*4630*/  @!UPT UIADD3 URZ, UPT, UPT, URZ, URZ, URZ ;  /* 0x000000fffffff290 */ /* 0x000fe4000fffe0ff */
[----:B-1----:R-:W-:Y:S02]  /*4640*/  @P0 MOV R2, R4 ;  /* 0x0000000400020202 */ /* 0x002fe40000000f00 */
[----:B------:R-:W-:Y:S02]  /*4650*/  @P0 LOP3.LUT R0, R5, 0xffff, RZ, 0xc0, !PT ;  /* 0x0000ffff05000812 */ /* 0x000fe400078ec0ff */
[----:B------:R-:W-:Y:S02]  /*4660*/  @P0 R2UR UR5, R2 ;  /* 0x00000000020502ca */ /* 0x000fe400000e0000 */
[----:B------:R-:W-:Y:S11]  /*4670*/  @P0 R2UR UR4, R0 ;  /* 0x00000000000402ca */ /* 0x000ff600000e0000 */
[----:B------:R-:W-:Y:S02]  /*4680*/  @UP2 UMOV UR16, UR5 ;  /* 0x0000000500102c82 */ /* 0x000fe40008000000 */
[----:B------:R-:W-:Y:S01]  /*4690*/  @UP2 UMOV UR15, UR4 ;  /* 0x00000004000f2c82 */ /* 0x000fe20008000000 */
[----:B------:R-:W-:Y:S05]  /*46a0*/  BRA.U !UP0, `(.L_x_70) ;  /* 0x0000000108c07547 */ /* 0x000fea000b800000 */
[----:B------:R-:W-:Y:S02]  /*46b0*/  UIMAD.WIDE.U32 UR8, UR15, UR31, URZ ;  /* 0x0000001f0f0872a5 */ /* 0x000fe4000f8e00ff */
[----:B------:R-:W-:Y:S02]  /*46c0*/  UP2UR UR14, UPR, URZ, 0x4 ;  /* 0x00000004ff0e7883 */ /* 0x000fe40008000000 */
[----:B------:R-:W-:Y:S02]  /*46d0*/  UISETP.NE.AND UP2, UPT, UR30, 0x1, UPT ;  /* 0x000000011e00788c */ /* 0x000fe4000bf45270 */
[----:B------:R-:W-:Y:S02]  /*46e0*/  UIMAD.WIDE.U32 UR10, UR16, UR28, URZ ;  /* 0x0000001c100a72a5 */ /* 0x000fe4000f8e00ff */
[----:B------:R-:W-:Y:S02]  /*46f0*/  USEL UR4, UR38, UR54, !UP2 ;  /* 0x0000003626047287 */ /* 0x000fe4000d000000 */
[----:B------:R-:W-:Y:S02]  /*4700*/  UISETP.NE.AND UP0, UPT, UR17, 0x1, UPT ;  /* 0x000000011100788c */ /* 0x000fe4000bf05270 */
[----:B------:R-:W-:Y:S02]  /*4710*/  UP2UR UR21, UPR, URZ, 0x2 ;  /* 0x00000002ff157883 */ /* 0x000fe40008000000 */
[----:B------:R-:W-:Y:S02]  /*4720*/  UISETP.NE.AND UP1, UPT, UR39, 0x1, UPT ;  /* 0x000000012700788c */ /* 0x000fe4000bf25270 */
[----:B------:R-:W-:Y:S02]  /*4730*/  UIMAD.WIDE.U32 UR12, UR4, UR18, URZ ;  /* 0x00000012040c72a5 */ /* 0x000fe4000f8e00ff */
[----:B------:R-:W-:Y:S01]  /*4740*/  USEL UR7, UR44, UR55, !UP0 ;  /* 0x000000372c077287 */ /* 0x000fe2000c000000 */
[----:B------:R-:W-:Y:S02]  /*4750*/  UMOV UR5, UR9 ;  /* 0x0000000900057c82 */ /* 0x000fe40008000000 */
[----:B------:R-:W-:Y:S02]  /*4760*/  USHF.R.U32.HI UR6, URZ, UR57, UR5 ;  /* 0x00000039ff067299 */ /* 0x000fe40008011605 */
[----:B------:R-:W-:Y:S02]  /*4770*/  UIMAD.WIDE.U32 UR22, UR7, UR18, URZ ;  /* 0x00000012071672a5 */ /* 0x000fe4000f8e00ff */
[----:B------:R-:W-:Y:S02]  /*4780*/  USEL UR6, UR15, UR6, !UP2 ;  /* 0x000000060f067287 */ /* 0x000fe4000d000000 */
[----:B------:R-:W-:Y:S01]  /*4790*/  UISETP.NE.AND UP2, UPT, UR14, URZ, UPT ;  /* 0x000000ff0e00728c */ /* 0x000fe2000bf45270 */
[----:B------:R-:W-:Y:S01]  /*47a0*/  UMOV UR5, UR11 ;  /* 0x0000000b00057c82 */ /* 0x000fe20008000000 */
[----:B------:R-:W-:Y:S02]  /*47b0*/  UIMAD.WIDE.U32 UR10, UR6, UR18, URZ ;  /* 0x00000012060a72a5 */ /* 0x000fe4000f8e00ff */
[----:B------:R-:W-:Y:S03]  /*47c0*/  USHF.R.U32.HI UR8, URZ, UR29, UR5 ;  /* 0x0000001dff087299 */ /* 0x000fe60008011605 */
[----:B------:R-:W-:Y:S02]  /*47d0*/  UMOV UR5, UR13 ;  /* 0x0000000d00057c82 */ /* 0x000fe40008000000 */
[----:B------:R-:W-:Y:S03]  /*47e0*/  @UP1 USHF.R.U32.HI UR4, URZ, UR19, UR5 ;  /* 0x00000013ff041299 */ /* 0x000fe60008011605 */
[----:B------:R-:W-:Y:S01]  /*47f0*/  UMOV UR5, UR23 ;  /* 0x0000001700057c82 */ /* 0x000fe20008000000 */
[----:B------:R-:W-:Y:S02]  /*4800*/  UIMAD UR4, UR39, UR4, URZ ;  /* 0x00000004270472a4 */ /* 0x000fe4000f8e02ff */
[----:B------:R-:W-:Y:S02]  /*4810*/  @UP1 USHF.R.U32.HI UR7, URZ, UR19, UR5 ;  /* 0x00000013ff071299 */ /* 0x000fe40008011605 */
[----:B------:R-:W-:Y:S02]  /*4820*/  USEL UR5, UR16, UR8, !UP0 ;  /* 0x0000000810057287 */ /* 0x000fe4000c000000 */
[----:B------:R-:W-:Y:S02]  /*4830*/  UIMAD UR8, UR39, UR7, URZ ;  /* 0x00000007270872a4 */ /* 0x000fe4000f8e02ff */
[----:B------:R-:W-:Y:S03]  /*4840*/  UISETP.GE.AND UP0, UPT, UR6, UR4, UPT ;  /* 0x000000040600728c */ /* 0x000fe6000bf06270 */
[----:B------:R-:W-:Y:S01]  /*4850*/  UMOV UR4, UR11 ;  /* 0x0000000b00047c82 */ /* 0x000fe20008000000 */
[----:B------:R-:W-:Y:S02]  /*4860*/  UISETP.GE.OR UP0, UPT, UR5, UR8, UP0 ;  /* 0x000000080500728c */ /* 0x000fe40008706670 */
[----:B------:R-:W-:Y:S02]  /*4870*/  USHF.R.U32.HI UR4, URZ, UR19, UR4 ;  /* 0x00000013ff047299 */ /* 0x000fe40008011604 */
[----:B------:R-:W-:Y:S02]  /*4880*/  UIMAD.WIDE.U32 UR8, UR5, UR18, URZ ;  /* 0x00000012050872a5 */ /* 0x000fe4000f8e00ff */
[----:B------:R-:W-:Y:S04]  /*4890*/  USEL UR10, UR6, UR4, !UP1 ;  /* 0x00000004060a7287 */ /* 0x000fe8000c800000 */
[----:B------:R-:W-:Y:S01]  /*48a0*/  UIADD3 UR11, UPT, UPT, -UR10, URZ, URZ ;  /* 0x000000ff0a0b7290 */ /* 0x000fe2000fffe1ff */
[----:B------:R-:W-:Y:S02]  /*48b0*/  @!UP0 UMOV UR4, UR9 ;  /* 0x0000000900048c82 */ /* 0x000fe40008000000 */
[----:B------:R-:W-:Y:S02]  /*48c0*/  @!UP0 USHF.R.U32.HI UR4, URZ, UR19, UR4 ;  /* 0x00000013ff048299 */ /* 0x000fe40008011604 */
[----:B------:R-:W-:Y:S02]  /*48d0*/  UIMAD UR8, UR39, UR11, UR6 ;  /* 0x0000000b270872a4 */ /* 0x000fe4000f8e0206 */
[----:B------:R-:W-:Y:S02]  /*48e0*/  @!UP0 USEL UR4, UR5, UR4, !UP1 ;  /* 0x0000000405048287 */ /* 0x000fe4000c800000 */
[----:B------:R-:W-:Y:S02]  /*48f0*/  UISETP.NE.AND UP1, UPT, UR21, URZ, UPT ;  /* 0x000000ff1500728c */ /* 0x000fe4000bf25270 */
[----:B------:R-:W-:Y:S02]  /*4900*/  @!UP0 UIMAD UR8, UR7, UR8, UR4 ;  /* 0x00000008070882a4 */ /* 0x000fe4000f8e0204 */
[----:B------:R-:W-:Y:S02]  /*4910*/  @!UP0 UIADD3 UR9, UPT, UPT, UR10, -UR4, URZ ;  /* 0x800000040a098290 */ /* 0x000fe4000fffe0ff */
[----:B------:R-:W-:Y:S02]  /*4920*/  UIADD3 UR4, UPT, UPT, -UR5, URZ, URZ ;  /* 0x000000ff05047290 */ /* 0x000fe4000fffe1ff */
[----:B------:R-:W-:Y:S02]  /*4930*/  UIADD3 UR7, UPT, UPT, -UR6, URZ, URZ ;  /* 0x000000ff06077290 */ /* 0x000fe4000fffe1ff */
[----:B------:R-:W-:Y:S02]  /*4940*/  @!UP0 UIMAD UR6, UR9, UR39, UR5 ;  /* 0x00000027090682a4 */ /* 0x000fe4000f8e0205 */
[----:B------:R-:W-:Y:S02]  /*4950*/  UIMAD UR16, UR17, UR4, UR16 ;  /* 0x00000004111072a4 */ /* 0x000fe4000f8e0210 */
[----:B------:R-:W-:Y:S01]  /*4960*/  UIMAD UR15, UR30, UR7, UR15 ;  /* 0x000000071e0f72a4 */ /* 0x000fe2000f8e020f */
[----:B------:R-:W-:Y:S02]  /*4970*/  @!UP0 UMOV UR5, UR8 ;  /* 0x0000000800058c82 */ /* 0x000fe40008000000 */
[----:B------:R-:W-:Y:S02]  /*4980*/  UIMAD UR16, UR5, UR17, UR16 ;  /* 0x00000011051072a4 */ /* 0x000fe4000f8e0210 */
[----:B------:R-:W-:Y:S11]  /*4990*/  UIMAD UR15, UR6, UR30, UR15 ;  /* 0x0000001e060f72a4 */ /* 0x000ff6000f8e020f */
[----:B------:R-:W-:Y:S01]  /*49a0*/  @!UPT UIADD3 URZ, UPT, UPT, URZ, URZ, URZ ;  /* 0x000000fffffff290 */ /* 0x000fe2000fffe0ff */
.L_x_70:
[----:B------:R-:W1:Y:S01]  /*49b0*/  @!UP3 LDCU.128 UR8, c[0x0][0xc10] ;  /* 0x00018200ff08b7ac */ /* 0x000e620008000c00 */
[----:B------:R-:W-:Y:S02]  /*49c0*/  ISETP.NE.U32.AND P1, PT, RZ, UR26, PT ;  /* 0x0000001aff007c0c */ /* 0x000fe4000bf25070 */
[----:B------:R-:W-:Y:S02]  /*49d0*/  SHF.L.U32 R8, R10, 0x1f, RZ ;  /* 0x0000001f0a087819 */ /* 0x000fe400000006ff */
[----:B------:R-:W-:Y:S01]  /*49e0*/  ISETP.NE.AND.EX P1, PT, RZ, UR27, PT, P1 ;  /* 0x0000001bff007c0c */ /* 0x000fe2000bf25310 */
[----:B------:R-:W2:Y:S01]  /*49f0*/  @!UP3 LDCU UR5, c[0x0][0xc0c] ;  /* 0x00018180ff05b7ac */ /* 0x000ea20008000800 */
[----:B-1----:R-:W-:Y:S07]  /*4a00*/  UIMAD.WIDE.U32 UR6, UR16, UR8, URZ ;  /* 0x00000008100672a5 */ /* 0x002fee000f8e00ff */
[----:B------:R-:W-:Y:S01]  /*4a10*/  @!UP3 UMOV UR4, UR7 ;  /* 0x000000070004bc82 */ /* 0x000fe20008000000 */
[----:B--2---:R-:W-:Y:S02]  /*4a20*/  @!UP3 UISETP.NE.AND UP0, UPT, UR5, 0x1, UPT ;  /* 0x000000010500b88c */ /* 0x004fe4000bf05270 */
[----:B------:R-:W-:Y:S02]  /*4a30*/  @!UP3 USHF.R.U32.HI UR4, URZ, UR9, UR4 ;  /* 0x00000009ff04b299 */ /* 0x000fe40008011604 */
[----:B------:R-:W-:Y:S02]  /*4a40*/  UIMAD.WIDE.U32 UR6, UR15, UR11, URZ ;  /* 0x0000000b0f0672a5 */ /* 0x000fe4000f8e00ff */
[----:B------:R-:W-:Y:S02]  /*4a50*/  @!UP3 USEL UR8, UR16, UR4, !UP0 ;  /* 0x000000041008b287 */ /* 0x000fe4000c000000 */
[----:B------:R-:W-:Y:S03]  /*4a60*/  @!UP3 UISETP.NE.AND UP0, UPT, UR10, 0x1, UPT ;  /* 0x000000010a00b88c */ /* 0x000fe6000bf05270 */
[----:B------:R-:W-:Y:S01]  /*4a70*/  @!UP3 UMOV UR6, UR7 ;  /* 0x000000070006bc82 */ /* 0x000fe20008000000 */
[----:B------:R-:W-:Y:S01]  /*4a80*/  USHF.L.U32 UR7, UR24, 0x7, URZ ;  /* 0x0000000718077899 */ /* 0x000fe200080006ff */
[----:B------:R-:W1:Y:S02]  /*4a90*/  @!UP3 LDCU UR4, c[0x0][0xc20] ;  /* 0x00018400ff04b7ac */ /* 0x000e640008000800 */
[----:B-1----:R-:W-:Y:S04]  /*4aa0*/  @!UP3 USHF.R.U32.HI UR6, URZ, UR4, UR6 ;  /* 0x00000004ff06b299 */ /* 0x002fe80008011606 */
[----:B------:R-:W-:Y:S04]  /*4ab0*/  @!UP3 USEL UR6, UR15, UR6, !UP0 ;  /* 0x000000060f06b287 */ /* 0x000fe8000c000000 */
[----:B------:R-:W-:Y:S02]  /*4ac0*/  @!UP3 UIADD3 UR4, UPT, UPT, -UR8, UR6, URZ ;  /* 0x000000060804b290 */ /* 0x000fe4000fffe1ff */
[----:B------:R-:W-:Y:S02]  /*4ad0*/  @!UP3 UIADD3 UR6, UPT, UPT, UR8, -UR6, URZ ;  /* 0x800000060806b290 */ /* 0x000fe4000fffe0ff */
[----:B------:R-:W-:Y:S02]  /*4ae0*/  @!UP3 UIMAD UR16, UR4, UR5, UR16 ;  /* 0x000000050410b2a4 */ /* 0x000fe4000f8e0210 */
[----:B------:R-:W-:Y:S01]  /*4af0*/  @!UP3 UIMAD UR15, UR6, UR10, UR15 ;  /* 0x0000000a060fb2a4 */ /* 0x000fe2000f8e020f */
[----:B------:R-:W-:Y:S11]  /*4b00*/  BRA.U UP4, `(.L_x_71) ;  /* 0x0000000104107547 */ /* 0x000ff6000b800000 */
[----:B------:R-:W-:Y:S04]  /*4b10*/  MOV R2, UR56 ;  /* 0x0000003800027c02 */ /* 0x000fe80008000f00 */
[----:B------:R-:W-:Y:S04]  /*4b20*/  SHF.L.U32 R2, R2, 0x1f, RZ ;  /* 0x0000001f02027819 */ /* 0x000fe800000006ff */
[----:B------:R-:W1:Y:S02]  /*4b30*/  SYNCS.PHASECHK.TRANS64.TRYWAIT P2, [UR20+0x108], R2 ;  /* 0x00010802ff0075a7 */ /* 0x000e640008041114 */
[----:B-1----:R-:W-:Y:S05]  /*4b40*/  @!P2 BRA `(.L_x_72) ;  /* 0x00000058008ca947 */ /* 0x002fea0003800000 */
.L_x_71:
[----:B------:R-:W-:Y:S05]  /*4b50*/  BRA.U !UP6, `(.L_x_73) ;  /* 0x000000010e387547 */ /* 0x000fea000b800000 */
[----:B------:R-:W-:Y:S01]  /*4b60*/  UPLOP3.LUT UP1, UPT, UPT, UPT, UP5, 0x80, 0x8 ;  /* 0x000000000008789c */ /* 0x000fe20003f2f050 */
[----:B-1----:R-:W-:Y:S01]  /*4b70*/  HFMA2 R0, -RZ, RZ, 0, 5.9604644775390625e-08 ;  /* 0x00000001ff007431 */ /* 0x002fe200000001ff */
[----:B------:R-:W1:Y:S01]  /*4b80*/  LDCU.64 UR8, c[0x0][0x358] ;  /* 0x00006b00ff0877ac */ /* 0x000e620008000a00 */
[----:B------:R-:W-:Y:S03]  /*4b90*/  IMAD.MOV.U32 R85, RZ, RZ, 0x1 ;  /* 0x00000001ff557424 */ /* 0x000fe600078e00ff */
[----:B------:R-:W-:Y:S05]  /*4ba0*/  PLOP3.LUT P2, PT, PT, PT, UP1, 0x80, 0x8 ;  /* 0x000000000008781c */ /* 0x000fea0003f4f018 */
[----:B------:R-:W2:Y:S01]  /*4bb0*/  @UP1 LDCU.64 UR4, c[0x0][0x988] ;  /* 0x00013100ff0417ac */ /* 0x000ea20008000a00 */
[----:B------:R-:W-:Y:S07]  /*4bc0*/  @UP1 UIMAD UR6, UR52, UR26, URZ ;  /* 0x0000001a340612a4 */ /* 0x000fee000f8e02ff */
[----:B------:R-:W-:Y:S01]  /*4bd0*/  @!P2 PRMT R85, R0, 0x7610, R85 ;  /* 0x000076100055a816 */ /* 0x000fe20000000055 */
[----:B--2---:R-:W-:Y:S06]  /*4be0*/  @UP1 UIMAD.WIDE UR4, UR6, 0x4, UR4 ;  /* 0x00000004060418a5 */ /* 0x004fec000f8e0204 */
[----:B------:R-:W-:Y:S01]  /*4bf0*/  IMAD.U32 R14, RZ, RZ, UR4 ;  /* 0x00000004ff0e7e24 */ /* 0x000fe2000f8e00ff */
[----:B------:R-:W-:Y:S04]  /*4c00*/  MOV R15, UR5 ;  /* 0x00000005000f7c02 */ /* 0x000fe80008000f00 */
[----:B------:R-:W2:Y:S01]  /*4c10*/  @!UP1 LDCU UR4, c[0x0][0x980] ;  /* 0x00013000ff0497ac */ /* 0x000ea20008000800 */
[----:B-1---5:R3:W5:Y:S02]  /*4c20*/  @P2 LDG.E R41, desc[UR8][R14.64] ;  /* 0x000000080e292981 */ /* 0x022764000c1e1900 */
[----:B--23--:R-:W-:Y:S07]  /*4c30*/  @!P2 IMAD.U32 R41, RZ, RZ, UR4 ;  /* 0x00000004ff29ae24 */ /* 0x00cfee000f8e00ff */
.L_x_73:
[----:B-----5:R-:W-:Y:S01]  /*4c40*/  @!P1 FSETP.EQ.AND P3, PT, R41, RZ, PT ;  /* 0x000000ff2900920b */ /* 0x020fe20003f62000 */
[----:B------:R-:W-:Y:S01]  /*4c50*/  @!UPT UIADD3 URZ, UPT, UPT, URZ, URZ, URZ ;  /* 0x000000fffffff290 */ /* 0x000fe2000fffe0ff */
[----:B------:R-:W-:Y:S11]  /*4c60*/  @!P1 BRA `(.L_x_74) ;  /* 0x0000000000149947 */ /* 0x000ff60003800000 */
[----:B------:R-:W-:Y:S02]  /*4c70*/  LOP3.LUT P1, RZ, R85, 0xff, RZ, 0xc0, !PT ;  /* 0x000000ff55ff7812 */ /* 0x000fe4000782c0ff */
[----:B------:R-:W-:Y:S04]  /*4c80*/  PLOP3.LUT P3, PT, PT, PT, UP1, 0x80, 0x8 ;  /* 0x000000000008781c */ /* 0x000fe80003f6f018 */
[----:B------:R-:W-:Y:S07]  /*4c90*/  PLOP3.LUT P3, PT, P3, PT, PT, 0x8, 0x80 ;  /* 0x000000000080781c */ /* 0x000fee0001f6e170 */
[----:B------:R-:W-:Y:S11]  /*4ca0*/  @P1 FSETP.EQ.AND P3, PT, R41, RZ, PT ;  /* 0x000000ff2900120b */ /* 0x000ff60003f62000 */
[----:B------:R-:W-:Y:S02]  /*4cb0*/  @!UPT UIADD3 URZ, UPT, UPT, URZ, URZ, URZ ;  /* 0x000000fffffff290 */ /* 0x000fe4000fffe0ff */
.L_x_74:
[----:B------:R-:W-:Y:S01]  /*4cc0*/  USHF.L.U32 UR11, UR51, 0x7, URZ ;  /* 0x00000007330b7899 */ /* 0x000fe200080006ff */
[----:B------:R-:W2:Y:S01]  /*4cd0*/  SYNCS.PHASECHK.TRANS64.TRYWAIT P1, [UR20+0xe0], R8 ;  /* 0x0000e008ff0075a7 */ /* 0x000ea20008021114 */
[----:B------:R-:W-:Y:S02]  /*4ce0*/  UISETP.NE.AND UP0, UPT, UR32, 0x1, UPT ;  /* 0x000000012000788c */ /* 0x000fe4000bf05270 */
[----:B------:R-:W-:Y:S01]  /*4cf0*/  UIMAD.WIDE.U32 UR4, UR11, UR33, URZ ;  /* 0x000000210b0472a5 */ /* 0x000fe2000f8e00ff */
[----:B------:R-:W-:Y:S04]  /*4d00*/  ELECT P2, URZ, PT ;  /* 0x0000000000ff782f */ /* 0x000fe80003840000 */
[----:B------:R-:W-:Y:S02]  /*4d10*/  PLOP3.LUT P2, PT, P3, P2, PT, 0xf2, 0x2f ;  /* 0x00000000002f781c */ /* 0x000fe40001f45e72 */
[----:B------:R-:W-:Y:S02]  /*4d20*/  UMOV UR4, UR5 ;  /* 0x0000000500047c82 */ /* 0x000fe40008000000 */
[----:B------:R-:W-:Y:S04]  /*4d30*/  USHF.R.U32.HI UR4, URZ, UR34, UR4 ;  /* 0x00000022ff047299 */ /* 0x000fe80008011604 */
[----:B------:R-:W-:Y:S02]  /*4d40*/  USEL UR12, UR11, UR4, !UP0 ;  /* 0x000000040b0c7287 */ /* 0x000fe4000c000000 */
[----:B------:R-:W-:Y:S02]  /*4d50*/  UISETP.NE.AND UP0, UPT, UR35, 0x1, UPT ;  /* 0x000000012300788c */ /* 0x000fe4000bf05270 */
[----:B------:R-:W-:Y:S02]  /*4d60*/  UIMAD.WIDE.U32 UR4, UR12, UR40, URZ ;  /* 0x000000280c0472a5 */ /* 0x000fe4000f8e00ff */
[----:B------:R-:W-:Y:S01]  /*4d70*/  UIADD3 UR6, UPT, UPT, -UR12, URZ, URZ ;  /* 0x000000ff0c067290 */ /* 0x000fe2000fffe1ff */
[----:B-1----:R-:W-:Y:S03]  /*4d80*/  @!P2 IMAD.MOV.U32 R0, RZ, 0x20, RZ ;  /* 0x00000020ff00a824 */ /* 0x002fe600078e00ff */
[----:B------:R-:W-:Y:S01]  /*4d90*/  UIMAD UR11, UR32, UR6, UR11 ;  /* 0x00000006200b72a4 */ /* 0x000fe2000f8e020b */
[----:B------:R-:W-:Y:S01]  /*4da0*/  @!P2 IMAD.MOV.U32 R0, RZ, 0x400, R0 ;  /* 0x00000400ff00a824 */ /* 0x000fe200078e0000 */
[----:B------:R-:W-:Y:S02]  /*4db0*/  UMOV UR4, UR5 ;  /* 0x0000000500047c82 */ /* 0x000fe40008000000 */
[----:B------:R-:W-:Y:S04]  /*4dc0*/  USHF.R.U32.HI UR4, URZ, UR41, UR4 ;  /* 0x00000029ff047299 */ /* 0x000fe80008011604 */
[----:B------:R-:W-:Y:S02]  /*4dd0*/  USEL UR13, UR12, UR4, !UP0 ;  /* 0x000000040c0d7287 */ /* 0x000fe4000c000000 */
[----:B------:R-:W-:Y:S02]  /*4de0*/  UISETP.NE.AND UP0, UPT, UR42, 0x1, UPT ;  /* 0x000000012a00788c */ /* 0x000fe4000bf05270 */
[----:B------:R-:W-:Y:S07]  /*4df0*/  UIMAD.WIDE.U32 UR4, UR13, UR43, URZ ;  /* 0x0000002b0d0472a5 */ /* 0x000fee000f8e00ff */
[----:B------:R-:W-:Y:S02]  /*4e00*/  UMOV UR4, UR5 ;  /* 0x0000000500047c82 */ /* 0x000fe40008000000 */
[----:B------:R-:W-:Y:S04]  /*4e10*/  USHF.R.U32.HI UR4, URZ, UR58, UR4 ;  /* 0x0000003aff047299 */ /* 0x000fe80008011604 */
[----:B------:R-:W-:Y:S02]  /*4e20*/  USEL UR14, UR13, UR4, !UP0 ;  /* 0x000000040d0e7287 */ /* 0x000fe4000c000000 */
[----:B------:R-:W-:Y:S02]  /*4e30*/  UIADD3 UR4, UPT, UPT, -UR13, URZ, URZ ;  /* 0x000000ff0d047290 */ /* 0x000fe4000fffe1ff */
[----:B------:R-:W-:Y:S02]  /*4e40*/  UIADD3 UR5, UPT, UPT, -UR14, URZ, URZ ;  /* 0x000000ff0e057290 */ /* 0x000fe4000fffe1ff */
[----:B------:R-:W-:Y:S02]  /*4e50*/  UIMAD UR12, UR35, UR4, UR12 ;  /* 0x00000004230c72a4 */ /* 0x000fe4000f8e020c */
[----:B------:R-:W-:Y:S01]  /*4e60*/  UIMAD UR13, UR42, UR5, UR13 ;  /* 0x000000052a0d72a4 */ /* 0x000fe2000f8e020d */
[----:B--2---:R-:W-:Y:S11]  /*4e70*/  @!P1 BRA `(.L_x_75) ;  /* 0x0000005400d89947 */ /* 0x004ff60003800000 */
.L_x_175:
[----:B------:R-:W-:Y:S01]  /*4e80*/  @!P2 R2UR UR4, R0 ;  /* 0x000000000004a2ca */ /* 0x000fe200000e0000 */
[----:B------:R-:W-:Y:S01]  /*4e90*/  VOTEU.ALL UP0, P2 ;  /* 0x0000000000ff7886 */ /* 0x000fe20001000000 */
[----:B-1----:R-:W-:Y:S04]  /*4ea0*/  @!P2 IADD3 R2, P1, PT, R12, 0x680, RZ ;  /* 0x000006800c02a810 */ /* 0x002fe80007f3e0ff */
[----:B------:R-:W-:Y:S01]  /*4eb0*/  @!P2 R2UR UR5, R2 ;  /* 0x000000000205a2ca */ /* 0x000fe200000e0000 */
[----:B------:R-:W-:Y:S01]  /*4ec0*/  @!P2 IMAD.X R0, RZ, RZ, R13, P1 ;  /* 0x000000ffff00a224 */ /* 0x000fe200008e060d */
[----:B------:R-:W-:Y:S05]  /*4ed0*/  @!UP0 UIADD3 UR8, UPT, UPT, UR20, 0x200, URZ ;  /* 0x0000020014088890 */ /* 0x000fea000fffe0ff */
[----:B------:R-:W-:Y:S01]  /*4ee0*/  @!UP0 UPRMT UR6, UR4, 0x5410, URZ ;  /* 0x0000541004068896 */ /* 0x000fe200080000ff */
[----:B------:R-:W-:Y:S01]  /*4ef0*/  @!P2 R2UR UR4, R0 ;  /* 0x000000000004a2ca */ /* 0x000fe200000e0000 */
[----:B------:R-:W-:Y:S01]  /*4f00*/  VOTEU.ALL UP0, P2 ;  /* 0x0000000000ff7886 */ /* 0x000fe20001000000 */
[----:B------:R-:W-:Y:S03]  /*4f10*/  @!P2 IMAD.MOV.U32 R0, RZ, RZ, 0x2000 ;  /* 0x00002000ff00a424 */ /* 0x000fe600078e00ff */
[----:B------:R-:W-:Y:S01]  /*4f20*/  IMAD.U32 R14, RZ, RZ, UR5 ;  /* 0x00000005ff0e7e24 */ /* 0x000fe2000f8e00ff */
[----:B------:R-:W-:Y:S01]  /*4f30*/  @!UP0 UMOV UR9, UR37 ;  /* 0x0000002500098c82 */ /* 0x000fe20008000000 */
[----:B------:R-:W-:Y:S06]  /*4f40*/  @!UP0 UMOV UR10, UR7 ;  /* 0x00000007000a8c82 */ /* 0x000fec0008000000 */
[----:B------:R-:W-:Y:S01]  /*4f50*/  IMAD.U32 R15, RZ, RZ, UR4 ;  /* 0x00000004ff0f7e24 */ /* 0x000fe2000f8e00ff */
[----:B------:R-:W-:Y:S04]  /*4f60*/  @!P2 R2UR UR4, R14 ;  /* 0x000000000e04a2ca */ /* 0x000fe800000e0000 */
[----:B------:R-:W-:Y:S11]  /*4f70*/  @!P2 R2UR UR5, R15 ;  /* 0x000000000f05a2ca */ /* 0x000ff600000e0000 */
[----:B------:R-:W-:Y:S02]  /*4f80*/  @!UPT UIADD3 URZ, UPT, UPT, URZ, URZ, URZ ;  /* 0x000000fffffff290 */ /* 0x000fe4000fffe0ff */
[----:B------:R1:W-:Y:S01]  /*4f90*/  @!UP0 UTMALDG.5D.IM2COL [UR8], [UR4], UR6 ;  /* 0x00000008040083b4 */ /* 0x0003e20008060006 */
[----:B------:R2:W-:Y:S01]  /*4fa0*/  @!P2 SYNCS.ARRIVE.TRANS64.RED.A0TR RZ, [UR20+0xc0], R0 ;  /* 0x0000c000ffffa9a7 */ /* 0x0005e20008300414 */
[----:B------:R-:W-:Y:S01]  /*4fb0*/  SYNCS.ARRIVE.TRANS64.RED.A1T0 RZ, [UR53], RZ ;  /* 0x000000ffffff79a7 */ /* 0x000fe20008100435 */
[----:B--2---:R-:W-:Y:S01]  /*4fc0*/  @!P2 IMAD.MOV.U32 R0, RZ, 0x20, RZ ;  /* 0x00000020ff00a824 */ /* 0x004fe200078e00ff */
[----:B------:R-:W2:Y:S03]  /*4fd0*/  SYNCS.PHASECHK.TRANS64.TRYWAIT P1, [UR20+0xe8], R8 ;  /* 0x0000e808ff0075a7 */ /* 0x000ea60008021114 */
[----:B------:R-:W-:Y:S01]  /*4fe0*/  @!P2 IMAD.MOV.U32 R0, RZ, 0x400, R0 ;  /* 0x00000400ff00a824 */ /* 0x000fe200078e0000 */
[----:B-12---:R-:W-:Y:S06]  /*4ff0*/  @!P1 BRA `(.L_x_76) ;  /* 0x0000005400909947 */ /* 0x006fec0003800000 */
.L_x_177:
[----:B------:R-:W-:Y:S01]  /*5000*/  @!P2 R2UR UR4, R0 ;  /* 0x000000000004a2ca */ /* 0x000fe200000e0000 */
[----:B------:R-:W-:Y:S01]  /*5010*/  VOTEU.ALL UP0, P2 ;  /* 0x0000000000ff7886 */ /* 0x000fe20001000000 */
[----:B-1----:R-:W-:Y:S04]  /*5020*/  @!P2 IADD3 R2, P1, PT, R12, 0x680, RZ ;  /* 0x000006800c02a810 */ /* 0x002fe80007f3e0ff */
[----:B------:R-:W-:Y:S01]  /*5030*/  @!P2 R2UR UR5, R2 ;  /* 0x000000000205a2ca */ /* 0x000fe200000e0000 */
[----:B------:R-:W-:Y:S01]  /*5040*/  @!P2 IMAD.X R0, RZ, RZ, R13, P1 ;  /* 0x000000ffff00a224 */ /* 0x000fe200008e060d */
[----:B------:R-:W-:Y:S02]  /*5050*/  @!UP0 UIADD3 UR10, UPT, UPT, UR7, 0x20, URZ ;  /* 0x00000020070a8890 */ /* 0x000fe4000fffe0ff */
[----:B------:R-:W-:Y:S03]  /*5060*/  @!UP0 UIADD3 UR8, UPT, UPT, UR20, 0x2200, URZ ;  /* 0x0000220014088890 */ /* 0x000fe6000fffe0ff */
[----:B------:R-:W-:Y:S01]  /*5070*/  @!UP0 UPRMT UR6, UR4, 0x5410, URZ ;  /* 0x0000541004068896 */ /* 0x000fe200080000ff */
[----:B------:R-:W-:Y:S01]  /*5080*/  @!P2 R2UR UR4, R0 ;  /* 0x000000000004a2ca */ /* 0x000fe200000e0000 */
[----:B------:R-:W-:Y:S01]  /*5090*/  VOTEU.ALL UP0, P2 ;  /* 0x0000000000ff7886 */ /* 0x000fe20001000000 */
[----:B------:R-:W-:Y:S03]  /*50a0*/  @!P2 IMAD.MOV.U32 R0, RZ, RZ, 0x2000 ;  /* 0x00002000ff00a424 */ /* 0x000fe600078e00ff */
[----:B------:R-:W-:Y:S01]  /*50b0*/  IMAD.U32 R14, RZ, RZ, UR5 ;  /* 0x00000005ff0e7e24 */ /* 0x000fe2000f8e00ff */
[----:B------:R-:W-:Y:S07]  /*50c0*/  @!UP0 UMOV UR9, UR36 ;  /* 0x0000002400098c82 */ /* 0x000fee0008000000 */
        /* <DEDUP_REMOVED lines=11> */
.L_x_179:
[----:B------:R-:W-:Y:S01]  /*5180*/  @!P2 R2UR UR4, R0 ;  /* 0x000000000004a2ca */ /* 0x000fe200000e0000 */
[----:B------:R-:W-:Y:S01]  /*5190*/  VOTEU.ALL UP0, P2 ;  /* 0x0000000000ff7886 */ /* 0x000fe20001000000 */
[----:B-1----:R-:W-:Y:S02]  /*51a0*/  @!P2 IADD3 R2, P1, PT, R12, 0x680, RZ ;  /* 0x000006800c02a810 */ /* 0x002fe40007f3e0ff */
[----:B------:R-:W-:Y:S02]  /*51b0*/  @P0 SHF.R.U32.HI R4, RZ, 0x10, R5 ;  /* 0x00000010ff040819 */ /* 0x000fe40000011605 */
[----:B------:R-:W-:Y:S01]  /*51c0*/  @!P2 R2UR UR5, R2 ;  /* 0x000000000205a2ca */ /* 0x000fe200000e0000 */
[----:B------:R-:W-:Y:S01]  /*51d0*/  @!P2 IMAD.X R0, RZ, RZ, R13, P1 ;  /* 0x000000ffff00a224 */ /* 0x000fe200008e060d */
[----:B------:R-:W-:Y:S01]  /*51e0*/  @!UP0 UIADD3 UR10, UPT, UPT, UR7, 0x40, URZ ;  /* 0x00000040070a8890 */ /* 0x000fe2000fffe0ff */
[----:B------:R-:W-:Y:S01]  /*51f0*/  @P0 R2UR UR52, R4 ;  /* 0x00000000043402ca */ /* 0x000fe200000e0000 */
        /* <DEDUP_REMOVED lines=14> */
[----:B------:R-:W2:Y:S02]  /*52e0*/  SYNCS.PHASECHK.TRANS64.TRYWAIT P1, [UR20+0xf8], R8 ;  /* 0x0000f808ff0075a7 */ /* 0x000ea40008021114 */
[----:B-12---:R-:W-:Y:S05]  /*52f0*/  @!P1 BRA `(.L_x_78) ;  /* 0x0000005400009947 */ /* 0x006fea0003800000 */
.L_x_181:
[----:B-1----:R-:W-:Y:S01]  /*5300*/  @!P2 IMAD.MOV.U32 R0, RZ, 0x20, RZ ;  /* 0x00000020ff00a824 */ /* 0x002fe200078e00ff */
[----:B------:R-:W-:Y:S01]  /*5310*/  @!P2 IADD3 R2, P0, PT, R12, 0x680, RZ ;  /* 0x000006800c02a810 */ /* 0x000fe20007f1e0ff */
[----:B------:R-:W-:Y:S01]  /*5320*/  VOTEU.ALL UP0, P2 ;  /* 0x0000000000ff7886 */ /* 0x000fe20001000000 */
[----:B------:R-:W-:Y:S01]  /*5330*/  LOP3.LUT R10, R10, 0x1, RZ, 0x3c, !PT ;  /* 0x000000010a0a7812 */ /* 0x000fe200078e3cff */
[----:B------:R-:W-:Y:S01]  /*5340*/  @!P2 IMAD.MOV.U32 R0, RZ, 0x400, R0 ;  /* 0x00000400ff00a824 */ /* 0x000fe200078e0000 */
[----:B------:R-:W-:Y:S01]  /*5350*/  @!P2 R2UR UR5, R2 ;  /* 0x000000000205a2ca */ /* 0x000fe200000e0000 */
[----:B------:R-:W-:Y:S01]  /*5360*/  UIADD3 UR24, UPT, UPT, UR15, UR46, URZ ;  /* 0x0000002e0f187290 */ /* 0x000fe2000fffe0ff */
[----:B------:R-:W-:Y:S01]  /*5370*/  LOP3.LUT R9, R9, 0x1, RZ, 0x3c, !PT ;  /* 0x0000000109097812 */ /* 0x000fe200078e3cff */
[----:B------:R-:W-:Y:S01]  /*5380*/  @!UP0 UIADD3 UR8, UPT, UPT, UR20, 0x6200, URZ ;  /* 0x0000620014088890 */ /* 0x000fe2000fffe0ff */
[----:B------:R-:W-:Y:S01]  /*5390*/  @!P2 R2UR UR4, R0 ;  /* 0x000000000004a2ca */ /* 0x000fe200000e0000 */
[----:B------:R-:W-:Y:S01]  /*53a0*/  @!P2 IMAD.X R0, RZ, RZ, R13, P0 ;  /* 0x000000ffff00a224 */ /* 0x000fe200000e060d */
[----:B------:R-:W-:Y:S02]  /*53b0*/  @!UP0 UIADD3 UR10, UPT, UPT, UR7, 0x60, URZ ;  /* 0x00000060070a8890 */ /* 0x000fe4000fffe0ff */
[----:B------:R-:W-:Y:S02]  /*53c0*/  @!UP0 UIADD3 UR9, UPT, UPT, UR20, 0xd8, URZ ;  /* 0x000000d814098890 */ /* 0x000fe4000fffe0ff */
[----:B------:R-:W-:Y:S02]  /*53d0*/  UIADD3 UR51, UPT, UPT, UR16, UR45, URZ ;  /* 0x0000002d10337290 */ /* 0x000fe4000fffe0ff */
[----:B------:R-:W-:Y:S01]  /*53e0*/  UPLOP3.LUT UP4, UPT, UPT, UPT, UPT, 0x80, 0x8 ;  /* 0x000000000008789c */ /* 0x000fe20003f8f070 */
[----:B------:R-:W-:Y:S04]  /*53f0*/  IMAD.U32 R4, RZ, RZ, UR5 ;  /* 0x00000005ff047e24 */ /* 0x000fe8000f8e00ff */
[----:B------:R-:W-:Y:S01]  /*5400*/  @!UP0 UPRMT UR6, UR4, 0x5410, URZ ;  /* 0x0000541004068896 */ /* 0x000fe200080000ff */
[----:B------:R-:W-:Y:S01]  /*5410*/  @!P2 R2UR UR4, R0 ;  /* 0x000000000004a2ca */ /* 0x000fe200000e0000 */
[----:B------:R-:W-:Y:S11]  /*5420*/  VOTEU.ALL UP0, P2 ;  /* 0x0000000000ff7886 */ /* 0x000ff60001000000 */
[----:B------:R-:W-:Y:S01]  /*5430*/  @!UPT UIADD3 URZ, UPT, UPT, URZ, URZ, URZ ;  /* 0x000000fffffff290 */ /* 0x000fe2000fffe0ff */
[----:B------:R-:W-:Y:S01]  /*5440*/  IMAD.U32 R5, RZ, RZ, UR4 ;  /* 0x00000004ff057e24 */ /* 0x000fe2000f8e00ff */
[----:B------:R-:W-:Y:S04]  /*5450*/  @!P2 R2UR UR4, R4 ;  /* 0x000000000404a2ca */ /* 0x000fe800000e0000 */
[----:B------:R-:W-:Y:S11]  /*5460*/  @!P2 R2UR UR5, R5 ;  /* 0x000000000505a2ca */ /* 0x000ff600000e0000 */
[----:B------:R-:W-:Y:S02]  /*5470*/  @!UPT UIADD3 URZ, UPT, UPT, URZ, URZ, URZ ;  /* 0x000000fffffff290 */ /* 0x000fe4000fffe0ff */
[----:B------:R1:W-:Y:S01]  /*5480*/  @!UP0 UTMALDG.5D.IM2COL [UR8], [UR4], UR6 ;  /* 0x00000008040083b4 */ /* 0x0003e20008060006 */
[----:B------:R1:W-:Y:S01]  /*5490*/  @!P2 SYNCS.ARRIVE.TRANS64.RED.A0TR RZ, [UR20+0xd8], R3 ;  /* 0x0000d803ffffa9a7 */ /* 0x0003e20008300414 */
[----:B------:R-:W-:Y:S01]  /*54a0*/  SYNCS.ARRIVE.TRANS64.RED.A1T0 RZ, [UR48], RZ ;  /* 0x000000ffffff79a7 */ /* 0x000fe20008100430 */
[----:B------:R-:W-:Y:S05]  /*54b0*/  BRA.U UP2, `(.L_x_79) ;  /* 0xfffffff1021c7547 */ /* 0x000fea000b83ffff */
[----:B------:R-:W-:-:S04]  /*54c0*/  SHF.L.U32 R2, R10, 0x1f, RZ ;  /* 0x0000001f0a027819 */ /* 0x000fc800000006ff */
[----:B------:R-:W2:Y:S02]  /*54d0*/  SYNCS.PHASECHK.TRANS64.TRYWAIT P0, [UR20+0xe0], R2 ;  /* 0x0000e002ff0075a7 */ /* 0x000ea40008001114 */
[----:B--2---:R-:W-:Y:S05]  /*54e0*/  @!P0 BRA `(.L_x_80) ;  /* 0x00000050009c8947 */ /* 0x004fea0003800000 */
.L_x_183:
[----:B------:R-:W3:Y:S02]  /*54f0*/  SYNCS.PHASECHK.TRANS64.TRYWAIT P0, [UR20+0xe8], R2 ;  /* 0x0000e802ff0075a7 */ /* 0x000ee40008001114 */
[----:B---3--:R-:W-:Y:S05]  /*5500*/  @!P0 BRA `(.L_x_81) ;  /* 0x0000005000ac8947 */ /* 0x008fea0003800000 */
.L_x_185:
[----:B------:R-:W3:Y:S02]  /*5510*/  SYNCS.PHASECHK.TRANS64.TRYWAIT P0, [UR20+0xf0], R2 ;  /* 0x0000f002ff0075a7 */ /* 0x000ee40008001114 */
[----:B---3--:R-:W-:Y:S05]  /*5520*/  @!P0 BRA `(.L_x_82) ;  /* 0x0000005000bc8947 */ /* 0x008fea0003800000 */
.L_x_187:
[----:B--2---:R-:W-:-:S07]  /*5530*/  MOV R0, UR20 ;  /* 0x0000001400007c02 */ /* 0x004fce0008000f00 */
.L_x_83:
[----:B--2---:R-:W-:-:S04]  /*5540*/  SHF.L.U32 R2, R10, 0x1f, RZ ;  /* 0x0000001f0a027819 */ /* 0x004fc800000006ff */
[----:B------:R2:W3:Y:S03]  /*5550*/  SYNCS.PHASECHK.TRANS64.TRYWAIT P0, [R0+URZ+0xf8], R2 ;  /* 0x0000f802000075a7 */ /* 0x0004e600080011ff */
[----:B---3--:R-:W-:Y:S05]  /*5560*/  @!P0 NANOSLEEP.SYNCS 0x989680 ;  /* 0x009896800000895d */ /* 0x008fea0003900000 */
[----:B------:R-:W3:Y:S02]  /*5570*/  @!P0 SYNCS.PHASECHK.TRANS64 P0, [R0+URZ+0xf8], R2 ;  /* 0x0000f802000085a7 */ /* 0x000ee400080010ff */
[----:B-1-3--:R-:W-:Y:S05]  /*5580*/  @P0 EXIT ;  /* 0x000000000000094d */ /* 0x00afea0003800000 */
[----:B------:R-:W-:Y:S05]  /*5590*/  BRA `(.L_x_83) ;  /* 0xfffffffc00e87947 */ /* 0x000fea000383ffff */
.L_x_68:
[----:B------:R-:W-:-:S06]  /*55a0*/  UISETP.GE.AND UP0, UPT, UR18, 0x4, UPT ;  /* 0x000000041200788c */ /* 0x000fcc000bf06270 */
[----:B------:R-:W-:-:S13]  /*55b0*/  PLOP3.LUT P0, PT, PT, PT, UP0, 0x80, 0x8 ;  /* 0x000000000008781c */ /* 0x000fda0003f0f008 */
[----:B-1----:R-:W-:Y:S05]  /*55c0*/  @!P0 EXIT ;  /* 0x000000000000894d */ /* 0x002fea0003800000 */
[----:B------:R-:W1:Y:S08]  /*55d0*/  S2UR UR4, SR_CgaCtaId ;  /* 0x00000000000479c3 */ /* 0x000e700000008800 */
[----:B------:R-:W-:Y:S01]  /*55e0*/  BAR.SYNC.DEFER_BLOCKING 0x6, 0xa0 ;  /* 0x0182800000007b1d */ /* 0x000fe20000010000 */
[C---:B------:R-:W-:Y:S01]  /*55f0*/  IMAD.SHL.U32 R0, R83.reuse, 0x20, RZ ;  /* 0x0000002053007824 */ /* 0x040fe200078e00ff */
[C---:B------:R-:W-:Y:S01]  /*5600*/  SHF.L.U32 R37, R83.reuse, 0x10, RZ ;  /* 0x0000001053257819 */ /* 0x040fe200000006ff */
[C---:B------:R-:W-:Y:S01]  /*5610*/  IMAD.SHL.U32 R82, R83.reuse, 0x4, RZ ;  /* 0x0000000453527824 */ /* 0x040fe200078e00ff */
[----:B------:R-:W-:Y:S01]  /*5620*/  LOP3.LUT R84, R83, 0x60, RZ, 0xc0, !PT ;  /* 0x0000006053547812 */ /* 0x000fe200078ec0ff */
[----:B------:R-:W-:Y:S01]  /*5630*/  HFMA2 R81, -RZ, RZ, 0, 5.9604644775390625e-08 ;  /* 0x00000001ff517431 */ /* 0x000fe200000001ff */
[----:B------:R-:W-:-:S02]  /*5640*/  UMOV UR49, 0x400 ;  /* 0x0000040000317882 */ /* 0x000fc40000000000 */
[----:B------:R-:W2:Y:S01]  /*5650*/  LDC.64 R74, c[0x0][0x9b0] ;  /* 0x00026c00ff4a7b82 */ /* 0x000ea20000000a00 */
[----:B------:R-:W3:Y:S01]  /*5660*/  LDCU.128 UR8, c[0x0][0xb80] ;  /* 0x00017000ff0877ac */ /* 0x000ee20008000c00 */
[----:B------:R-:W-:Y:S01]  /*5670*/  LOP3.LUT R4, R0, 0xc0, RZ, 0xc0, !PT ;  /* 0x000000c000047812 */ /* 0x000fe200078ec0ff */
[----:B------:R-:W-:Y:S01]  /*5680*/  HFMA2 R79, -RZ, RZ, 0, 0 ;  /* 0x00000000ff4f7431 */ /* 0x000fe200000001ff */
[C---:B------:R-:W-:Y:S01]  /*5690*/  LOP3.LUT R95, R83.reuse, 0x2, RZ, 0xc0, !PT ;  /* 0x00000002535f7812 */ /* 0x040fe200078ec0ff */
[----:B------:R-:W-:Y:S01]  /*56a0*/  IMAD.MOV.U32 R80, RZ, RZ, RZ ;  /* 0x000000ffff507224 */ /* 0x000fe200078e00ff */
[----:B------:R-:W-:Y:S01]  /*56b0*/  LOP3.LUT R82, R4, 0x18, R82, 0xf8, !PT ;  /* 0x0000001804527812 */ /* 0x000fe200078ef852 */
[----:B------:R-:W4:Y:S01]  /*56c0*/  LDCU UR61, c[0x0][0x370] ;  /* 0x00006e00ff3d77ac */ /* 0x000f220008000800 */
[----:B------:R-:W2:Y:S01]  /*56d0*/  LDC.64 R72, c[0x0][0x9a8] ;  /* 0x00026a00ff487b82 */ /* 0x000ea20000000a00 */
[----:B------:R-:W-:Y:S02]  /*56e0*/  LOP3.LUT R83, R83, 0x4, RZ, 0xc0, !PT ;  /* 0x0000000453537812 */ /* 0x000fe400078ec0ff */
[----:B------:R-:W-:Y:S01]  /*56f0*/  LOP3.LUT R82, R82, 0xf20, R0, 0xf8, !PT ;  /* 0x00000f2052527812 */ /* 0x000fe200078ef800 */
[----:B------:R-:W2:Y:S01]  /*5700*/  LDCU UR48, c[0x0][0xc0c] ;  /* 0x00018180ff3077ac */ /* 0x000ea20008000800 */
[----:B------:R-:W-:-:S02]  /*5710*/  MOV R36, RZ ;  /* 0x000000ff00247202 */ /* 0x000fc40000000f00 */
[----:B------:R-:W-:Y:S01]  /*5720*/  LOP3.LUT R37, R37, 0x600000, RZ, 0xc0, !PT ;  /* 0x0060000025257812 */ /* 0x000fe200078ec0ff */
[----:B-1----:R-:W-:Y:S01]  /*5730*/  ULEA UR49, UR4, UR49, 0x18 ;  /* 0x0000003104317291 */ /* 0x002fe2000f8ec0ff */
[----:B------:R-:W1:Y:S01]  /*5740*/  LDCU.64 UR4, c[0x0][0x990] ;  /* 0x00013200ff0477ac */ /* 0x000e620008000a00 */
[----:B---3--:R-:W-:Y:S01]  /*5750*/  IMAD.U32 R92, RZ, RZ, UR8 ;  /* 0x00000008ff5c7e24 */ /* 0x008fe2000f8e00ff */
[----:B------:R-:W-:Y:S01]  /*5760*/  MOV R90, UR10 ;  /* 0x0000000a005a7c02 */ /* 0x000fe20008000f00 */
[----:B------:R-:W-:Y:S01]  /*5770*/  IMAD.U32 R91, RZ, RZ, UR9 ;  /* 0x00000009ff5b7e24 */ /* 0x000fe2000f8e00ff */
[----:B------:R-:W3:Y:S01]  /*5780*/  LDCU UR38, c[0x0][0xc30] ;  /* 0x00018600ff2677ac */ /* 0x000ee20008000800 */
[----:B------:R-:W-:-:S03]  /*5790*/  IMAD.U32 R89, RZ, RZ, UR11 ;  /* 0x0000000bff597e24 */ /* 0x000fc6000f8e00ff */
[----:B------:R-:W4:Y:S01]  /*57a0*/  LDS R2, [UR49+0x160] ;  /* 0x00016031ff027984 */ /* 0x000f220008000800 */
[----:B------:R-:W2:Y:S01]  /*57b0*/  LDCU.64 UR54, c[0x0][0x988] ;  /* 0x00013100ff3677ac */ /* 0x000ea20008000a00 */
[----:B------:R-:W2:Y:S01]  /*57c0*/  LDCU.64 UR46, c[0x0][0xc28] ;  /* 0x00018500ff2e77ac */ /* 0x000ea20008000a00 */
[----:B------:R-:W2:Y:S01]  /*57d0*/  LDCU.128 UR56, c[0x0][0xc10] ;  /* 0x00018200ff3877ac */ /* 0x000ea20008000c00 */
[----:B-1----:R-:W-:Y:S01]  /*57e0*/  IMAD.U32 R88, RZ, RZ, UR4 ;  /* 0x00000004ff587e24 */ /* 0x002fe2000f8e00ff */
[----:B------:R-:W-:Y:S01]  /*57f0*/  UIADD3 UR4, UPT, UPT, UR49, 0x200, URZ ;  /* 0x0000020031047890 */ /* 0x000fe2000fffe0ff */
[----:B------:R-:W-:Y:S01]  /*5800*/  IMAD.U32 R87, RZ, RZ, UR5 ;  /* 0x00000005ff577e24 */ /* 0x000fe2000f8e00ff */
[----:B------:R-:W1:Y:S04]  /*5810*/  LDCU UR60, c[0x0][0x374] ;  /* 0x00006e80ff3c77ac */ /* 0x000e680008000800 */
[----:B------:R-:W-:Y:S01]  /*5820*/  IMAD.U32 R76, RZ, RZ, UR4 ;  /* 0x00000004ff4c7e24 */ /* 0x000fe2000f8e00ff */
[----:B------:R-:W-:Y:S01]  /*5830*/  UMOV UR53, URZ ;  /* 0x000000ff00357c82 */ /* 0x000fe20008000000 */
[----:B------:R-:W-:-:S02]  /*5840*/  UMOV UR50, URZ ;  /* 0x000000ff00327c82 */ /* 0x000fc40008000000 */
[----:B------:R-:W-:-:S04]  /*5850*/  IMAD R82, R82, 0x2, R76 ;  /* 0x0000000252527824 */ /* 0x000fc800078e024c */
[--C-:B------:R-:W-:Y:S02]  /*5860*/  IMAD R95, R95, -0x10, R82.reuse ;  /* 0xfffffff05f5f7824 */ /* 0x100fe400078e0252 */
[----:B------:R-:W-:Y:S01]  /*5870*/  IMAD R94, R83, -0x10, R82 ;  /* 0xfffffff0535e7824 */ /* 0x000fe200078e0252 */
[C---:B----4-:R-:W-:Y:S02]  /*5880*/  IADD3 R3, PT, PT, R2.reuse, 0x80, RZ ;  /* 0x0000008002037810 */ /* 0x050fe40007ffe0ff */
[----:B------:R-:W-:Y:S02]  /*5890*/  LOP3.LUT R2, R2, 0xffff, RZ, 0xc0, !PT ;  /* 0x0000ffff02027812 */ /* 0x000fe400078ec0ff */
[----:B------:R-:W-:-:S05]  /*58a0*/  LOP3.LUT R3, R3, 0xffff, RZ, 0xc0, !PT ;  /* 0x0000ffff03037812 */ /* 0x000fca00078ec0ff */
[----:B-123--:R4:W-:Y:S02]  /*58b0*/  STL.64 [R1], R2 ;  /* 0x0000000201007387 */ /* 0x00e9e40000100a00 */
.L_x_127:
[----:B----4-:R-:W-:Y:S04]  /*58c0*/  SHF.L.U32 R2, R79, 0x1f, RZ ;  /* 0x0000001f4f027819 */ /* 0x010fe800000006ff */
[----:B-1----:R-:W1:Y:S02]  /*58d0*/  SYNCS.PHASECHK.TRANS64.TRYWAIT P0, [UR49+0x110], R2 ;  /* 0x00011002ff0075a7 */ /* 0x002e640008001131 */
[----:B-12---:R-:W-:Y:S05]  /*58e0*/  @!P0 BRA `(.L_x_84) ;  /* 0x0000004c00e48947 */ /* 0x006fea0003800000 */
.L_x_189:
[----:B------:R-:W2:Y:S01]  /*58f0*/  LDS.128 R4, [UR49+0x150] ;  /* 0x00015031ff047984 */ /* 0x000ea20008000c00 */
[----:B------:R-:W-:Y:S01]  /*5900*/  UIADD3 UR4, UPT, UPT, UR49, 0x118, URZ ;  /* 0x0000011831047890 */ /* 0x000fe2000fffe0ff */
[----:B-1----:R-:W-:Y:S01]  /*5910*/  IMAD R2, R36, 0x4, R1 ;  /* 0x0000000424027824 */ /* 0x002fe200078e0201 */
[----:B------:R-:W-:Y:S01]  /*5920*/  UISETP.GE.AND UP0, UPT, UR39, 0x1, UPT ;  /* 0x000000012700788c */ /* 0x000fe2000bf06270 */
[----:B------:R-:W-:Y:S01]  /*5930*/  @!PT LDS RZ, [RZ] ;  /* 0x00000000fffff984 */ /* 0x000fe20000000800 */
[----:B------:R-:W-:Y:S01]  /*5940*/  @!PT LDS RZ, [RZ] ;  /* 0x00000000fffff984 */ /* 0x000fe20000000800 */
[----:B------:R-:W-:Y:S01]  /*5950*/  @!PT LDS RZ, [RZ] ;  /* 0x00000000fffff984 */ /* 0x000fe20000000800 */
[----:B------:R-:W-:Y:S01]  /*5960*/  @!PT LDS RZ, [RZ] ;  /* 0x00000000fffff984 */ /* 0x000fe20000000800 */
[----:B------:R1:W-:Y:S06]  /*5970*/  MEMBAR.ALL.CTA ;  /* 0x0000000000007992 */ /* 0x0003ec0000008000 */
[----:B-1----:R-:W1:Y:S01]  /*5980*/  FENCE.VIEW.ASYNC.S ;  /* 0x00000000000073c6 */ /* 0x002e620000000000 */
[----:B------:R-:W-:Y:S09]  /*5990*/  UPRMT UR4, URZ, 0x654, UR4 ;  /* 0x00000654ff047896 */ /* 0x000ff20008000004 */
[----:B-1----:R-:W-:Y:S01]  /*59a0*/  SYNCS.ARRIVE.TRANS64.RED.A1T0 RZ, [UR4], RZ ;  /* 0x000000ffffff79a7 */ /* 0x002fe20008100404 */
[----:B------:R-:W5:Y:S01]  /*59b0*/  LDL R2, [R2] ;  /* 0x0000000002027983 */ /* 0x000f620000100800 */
[----:B--2---:R-:W-:Y:S11]  /*59c0*/  LOP3.LUT P0, RZ, R6, 0x1, RZ, 0xc0, !PT ;  /* 0x0000000106ff7812 */ /* 0x004ff6000780c0ff */
[----:B------:R-:W-:Y:S02]  /*59d0*/  @!UPT UIADD3 URZ, UPT, UPT, URZ, URZ, URZ ;  /* 0x000000fffffff290 */ /* 0x000fe4000fffe0ff */
[----:B------:R-:W-:Y:S01]  /*59e0*/  VOTEU.ANY UP1, P0 ;  /* 0x0000000000ff7886 */ /* 0x000fe20000020100 */
[----:B------:R-:W-:Y:S01]  /*59f0*/  PLOP3.LUT P0, PT, PT, PT, UP1, 0x80, 0x8 ;  /* 0x000000000008781c */ /* 0x000fe20003f0f018 */
[----:B------:R-:W-:Y:S11]  /*5a00*/  UP2UR UR62, UPR, URZ, 0x2 ;  /* 0x00000002ff3e7883 */ /* 0x000ff60008000000 */
[----:B------:R-:W-:Y:S01]  /*5a10*/  @!UPT UIADD3 URZ, UPT, UPT, URZ, URZ, URZ ;  /* 0x000000fffffff290 */ /* 0x000fe2000fffe0ff */
[----:B------:R-:W-:Y:S02]  /*5a20*/  @P0 MOV R3, R4 ;  /* 0x0000000400030202 */ /* 0x000fe40000000f00 */
[----:B------:R-:W-:Y:S02]  /*5a30*/  @P0 LOP3.LUT R0, R5, 0xffff, RZ, 0xc0, !PT ;  /* 0x0000ffff05000812 */ /* 0x000fe400078ec0ff */
[----:B------:R-:W-:Y:S02]  /*5a40*/  @P0 R2UR UR5, R3 ;  /* 0x00000000030502ca */ /* 0x000fe400000e0000 */
[----:B------:R-:W-:Y:S11]  /*5a50*/  @P0 R2UR UR4, R0 ;  /* 0x00000000000402ca */ /* 0x000ff600000e0000 */
[----:B------:R-:W-:Y:S02]  /*5a60*/  @UP1 UMOV UR37, UR5 ;  /* 0x0000000500251c82 */ /* 0x000fe40008000000 */
[----:B------:R-:W-:Y:S01]  /*5a70*/  @UP1 UMOV UR36, UR4 ;  /* 0x0000000400241c82 */ /* 0x000fe20008000000 */
[----:B------:R-:W-:Y:S05]  /*5a80*/  BRA.U !UP0, `(.L_x_85) ;  /* 0x0000000108cc7547 */ /* 0x000fea000b800000 */
[----:B------:R-:W1:Y:S01]  /*5a90*/  LDCU UR9, c[0x0][0xc20] ;  /* 0x00018400ff0977ac */ /* 0x000e620008000800 */
[----:B------:R-:W-:Y:S02]  /*5aa0*/  UIMAD.WIDE.U32 UR4, UR60, UR59, URZ ;  /* 0x0000003b3c0472a5 */ /* 0x000fe4000f8e00ff */
[----:B------:R-:W-:Y:S02]  /*5ab0*/  UIMAD.WIDE.U32 UR6, UR61, UR56, URZ ;  /* 0x000000383d0672a5 */ /* 0x000fe4000f8e00ff */
[----:B------:R-:W-:Y:S02]  /*5ac0*/  UIMAD.WIDE.U32 UR10, UR36, UR59, URZ ;  /* 0x0000003b240a72a5 */ /* 0x000fe4000f8e00ff */
[----:B------:R-:W-:Y:S02]  /*5ad0*/  UISETP.NE.AND UP0, UPT, UR58, 0x1, UPT ;  /* 0x000000013a00788c */ /* 0x000fe4000bf05270 */
[----:B------:R-:W-:Y:S02]  /*5ae0*/  UISETP.NE.AND UP1, UPT, UR48, 0x1, UPT ;  /* 0x000000013000788c */ /* 0x000fe4000bf25270 */
[----:B------:R-:W-:Y:S02]  /*5af0*/  UISETP.NE.AND UP2, UPT, UR39, 0x1, UPT ;  /* 0x000000012700788c */ /* 0x000fe4000bf45270 */
[----:B------:R-:W-:Y:S01]  /*5b00*/  UIMAD.WIDE.U32 UR12, UR37, UR56, URZ ;  /* 0x00000038250c72a5 */ /* 0x000fe2000f8e00ff */
[----:B------:R-:W-:Y:S01]  /*5b10*/  UMOV UR4, UR5 ;  /* 0x0000000500047c82 */ /* 0x000fe20008000000 */
[----:B------:R-:W-:Y:S01]  /*5b20*/  UMOV UR6, UR11 ;  /* 0x0000000b00067c82 */ /* 0x000fe20008000000 */
[----:B-1----:R-:W-:Y:S03]  /*5b30*/  USHF.R.U32.HI UR8, URZ, UR9, UR4 ;  /* 0x00000009ff087299 */ /* 0x002fe60008011604 */
[----:B------:R-:W-:Y:S02]  /*5b40*/  UMOV UR4, UR7 ;  /* 0x0000000700047c82 */ /* 0x000fe40008000000 */
[----:B------:R-:W-:Y:S02]  /*5b50*/  USHF.R.U32.HI UR5, URZ, UR57, UR4 ;  /* 0x00000039ff057299 */ /* 0x000fe40008011604 */
[----:B------:R-:W-:Y:S02]  /*5b60*/  USEL UR4, UR60, UR8, !UP0 ;  /* 0x000000083c047287 */ /* 0x000fe4000c000000 */
[----:B------:R-:W-:Y:S02]  /*5b70*/  USHF.R.U32.HI UR8, URZ, UR9, UR6 ;  /* 0x00000009ff087299 */ /* 0x000fe40008011606 */
[----:B------:R-:W-:Y:S02]  /*5b80*/  UIMAD.WIDE.U32 UR6, UR4, UR46, URZ ;  /* 0x0000002e040672a5 */ /* 0x000fe4000f8e00ff */
[----:B------:R-:W-:Y:S02]  /*5b90*/  USEL UR9, UR61, UR5, !UP1 ;  /* 0x000000053d097287 */ /* 0x000fe4000c800000 */
[----:B------:R-:W-:Y:S02]  /*5ba0*/  USEL UR8, UR36, UR8, !UP0 ;  /* 0x0000000824087287 */ /* 0x000fe4000c000000 */
[----:B------:R-:W-:Y:S01]  /*5bb0*/  UIMAD.WIDE.U32 UR10, UR9, UR46, URZ ;  /* 0x0000002e090a72a5 */ /* 0x000fe2000f8e00ff */
[----:B------:R-:W-:Y:S01]  /*5bc0*/  UMOV UR6, UR7 ;  /* 0x0000000700067c82 */ /* 0x000fe20008000000 */
[----:B------:R-:W-:Y:S01]  /*5bd0*/  UMOV UR5, UR13 ;  /* 0x0000000d00057c82 */ /* 0x000fe20008000000 */
[----:B------:R-:W-:Y:S02]  /*5be0*/  @UP2 USHF.R.U32.HI UR4, URZ, UR47, UR6 ;  /* 0x0000002fff042299 */ /* 0x000fe40008011606 */
[----:B------:R-:W-:Y:S02]  /*5bf0*/  USHF.R.U32.HI UR5, URZ, UR57, UR5 ;  /* 0x00000039ff057299 */ /* 0x000fe40008011605 */
[----:B------:R-:W-:Y:S02]  /*5c00*/  UIMAD UR4, UR39, UR4, URZ ;  /* 0x00000004270472a4 */ /* 0x000fe4000f8e02ff */
[----:B------:R-:W-:Y:S02]  /*5c10*/  USEL UR5, UR37, UR5, !UP1 ;  /* 0x0000000525057287 */ /* 0x000fe4000c800000 */
[----:B------:R-:W-:Y:S01]  /*5c20*/  UISETP.GE.AND UP0, UPT, UR8, UR4, UPT ;  /* 0x000000040800728c */ /* 0x000fe2000bf06270 */
[----:B------:R-:W-:Y:S01]  /*5c30*/  UMOV UR6, UR11 ;  /* 0x0000000b00067c82 */ /* 0x000fe20008000000 */
[----:B------:R-:W-:Y:S02]  /*5c40*/  UIMAD.WIDE.U32 UR10, UR8, UR46, URZ ;  /* 0x0000002e080a72a5 */ /* 0x000fe4000f8e00ff */
[----:B------:R-:W-:Y:S04]  /*5c50*/  @UP2 USHF.R.U32.HI UR9, URZ, UR47, UR6 ;  /* 0x0000002fff092299 */ /* 0x000fe80008011606 */
[----:B------:R-:W-:Y:S01]  /*5c60*/  UIMAD UR6, UR39, UR9, URZ ;  /* 0x00000009270672a4 */ /* 0x000fe2000f8e02ff */
[----:B------:R-:W-:Y:S03]  /*5c70*/  UMOV UR4, UR11 ;  /* 0x0000000b00047c82 */ /* 0x000fe60008000000 */
[----:B------:R-:W-:Y:S02]  /*5c80*/  UISETP.GE.OR UP0, UPT, UR5, UR6, UP0 ;  /* 0x000000060500728c */ /* 0x000fe40008706670 */
[----:B------:R-:W-:Y:S02]  /*5c90*/  USHF.R.U32.HI UR4, URZ, UR47, UR4 ;  /* 0x0000002fff047299 */ /* 0x000fe40008011604 */
[----:B------:R-:W-:Y:S02]  /*5ca0*/  UIMAD.WIDE.U32 UR6, UR5, UR46, URZ ;  /* 0x0000002e050672a5 */ /* 0x000fe4000f8e00ff */
[----:B------:R-:W-:Y:S02]  /*5cb0*/  USEL UR11, UR8, UR4, !UP2 ;  /* 0x00000004080b7287 */ /* 0x000fe4000d000000 */
[----:B------:R-:W-:Y:S02]  /*5cc0*/  UIADD3 UR6, UPT, UPT, -UR5, URZ, URZ ;  /* 0x000000ff05067290 */ /* 0x000fe4000fffe1ff */
[----:B------:R-:W-:Y:S02]  /*5cd0*/  UIADD3 UR10, UPT, UPT, -UR11, URZ, URZ ;  /* 0x000000ff0b0a7290 */ /* 0x000fe4000fffe1ff */
[----:B------:R-:W-:Y:S02]  /*5ce0*/  UIMAD UR6, UR48, UR6, UR37 ;  /* 0x00000006300672a4 */ /* 0x000fe4000f8e0225 */
[----:B------:R-:W-:Y:S01]  /*5cf0*/  UIMAD UR10, UR39, UR10, UR8 ;  /* 0x0000000a270a72a4 */ /* 0x000fe2000f8e0208 */
[----:B------:R-:W-:Y:S01]  /*5d00*/  @!UP0 UMOV UR4, UR7 ;  /* 0x0000000700048c82 */ /* 0x000fe20008000000 */
[----:B------:R-:W-:Y:S02]  /*5d10*/  UIADD3 UR7, UPT, UPT, -UR8, URZ, URZ ;  /* 0x000000ff08077290 */ /* 0x000fe4000fffe1ff */
[----:B------:R-:W-:Y:S04]  /*5d20*/  @!UP0 USHF.R.U32.HI UR4, URZ, UR47, UR4 ;  /* 0x0000002fff048299 */ /* 0x000fe80008011604 */
[----:B------:R-:W-:Y:S04]  /*5d30*/  @!UP0 USEL UR4, UR5, UR4, !UP2 ;  /* 0x0000000405048287 */ /* 0x000fe8000d000000 */
[----:B------:R-:W-:Y:S02]  /*5d40*/  @!UP0 UIMAD UR9, UR9, UR10, UR4 ;  /* 0x0000000a090982a4 */ /* 0x000fe4000f8e0204 */
[----:B------:R-:W-:Y:S02]  /*5d50*/  @!UP0 UIADD3 UR10, UPT, UPT, UR11, -UR4, URZ ;  /* 0x800000040b0a8290 */ /* 0x000fe4000fffe0ff */
[----:B------:R-:W-:Y:S02]  /*5d60*/  UIMAD UR4, UR58, UR7, UR36 ;  /* 0x000000073a0472a4 */ /* 0x000fe4000f8e0224 */
[----:B------:R-:W-:Y:S03]  /*5d70*/  @!UP0 UIMAD UR8, UR10, UR39, UR5 ;  /* 0x000000270a0882a4 */ /* 0x000fe6000f8e0205 */
[----:B------:R-:W-:Y:S02]  /*5d80*/  @!UP0 UMOV UR5, UR9 ;  /* 0x0000000900058c82 */ /* 0x000fe40008000000 */
[----:B------:R-:W-:Y:S02]  /*5d90*/  UIMAD UR37, UR5, UR48, UR6 ;  /* 0x00000030052572a4 */ /* 0x000fe4000f8e0206 */
[----:B------:R-:W-:Y:S11]  /*5da0*/  UIMAD UR36, UR8, UR58, UR4 ;  /* 0x0000003a082472a4 */ /* 0x000ff6000f8e0204 */
[----:B------:R-:W-:Y:S01]  /*5db0*/  @!UPT UIADD3 URZ, UPT, UPT, URZ, URZ, URZ ;  /* 0x000000fffffff290 */ /* 0x000fe2000fffe0ff */
.L_x_85:
[----:B------:R-:W-:Y:S01]  /*5dc0*/  UISETP.NE.AND UP0, UPT, UR38, 0x1, UPT ;  /* 0x000000012600788c */ /* 0x000fe2000bf05270 */
[----:B------:R-:W-:Y:S01]  /*5dd0*/  @P0 SHF.R.U32.HI R4, RZ, 0x10, R5 ;  /* 0x00000010ff040819 */ /* 0x000fe20000011605 */
[----:B------:R-:W-:Y:S01]  /*5de0*/  USHF.L.U32 UR41, UR24, 0x7, URZ ;  /* 0x0000000718297899 */ /* 0x000fe200080006ff */
[----:B------:R-:W-:Y:S02]  /*5df0*/  BSSY.RECONVERGENT B6, `(.L_x_86) ;  /* 0x0000034000067945 */ /* 0x000fe40003800200 */
[----:B------:R-:W-:Y:S02]  /*5e00*/  @P0 R2UR UR63, R4 ;  /* 0x00000000043f02ca */ /* 0x000fe400000e0000 */
[----:B------:R-:W-:Y:S04]  /*5e10*/  LOP3.LUT P0, RZ, R76, 0x1b0, RZ, 0xc0, !PT ;  /* 0x000001b04cff7812 */ /* 0x000fe8000780c0ff */
[----:B------:R-:W1:Y:S01]  /*5e20*/  @!UP0 LDCU.128 UR12, c[0x0][0xc10] ;  /* 0x00018200ff0c87ac */ /* 0x000e620008000c00 */
[----:B------:R-:W2:Y:S01]  /*5e30*/  @!UP0 LDCU UR5, c[0x0][0xc0c] ;  /* 0x00018180ff0587ac */ /* 0x000ea20008000800 */
[----:B------:R-:W3:Y:S01]  /*5e40*/  @!UP0 LDCU UR10, c[0x0][0xc20] ;  /* 0x00018400ff0a87ac */ /* 0x000ee20008000800 */
[----:B-1----:R-:W-:Y:S02]  /*5e50*/  UIMAD.WIDE.U32 UR8, UR37, UR12, URZ ;  /* 0x0000000c250872a5 */ /* 0x002fe4000f8e00ff */
[----:B------:R-:W-:Y:S02]  /*5e60*/  UIMAD.WIDE.U32 UR6, UR36, UR15, URZ ;  /* 0x0000000f240672a5 */ /* 0x000fe4000f8e00ff */
[----:B------:R-:W-:Y:S03]  /*5e70*/  @!UP0 UISETP.NE.AND UP1, UPT, UR14, 0x1, UPT ;  /* 0x000000010e00888c */ /* 0x000fe6000bf25270 */
[----:B------:R-:W-:Y:S01]  /*5e80*/  @!UP0 UMOV UR4, UR9 ;  /* 0x0000000900048c82 */ /* 0x000fe20008000000 */
[----:B--2---:R-:W-:Y:S02]  /*5e90*/  @!UP0 UISETP.NE.AND UP2, UPT, UR5, 0x1, UPT ;  /* 0x000000010500888c */ /* 0x004fe4000bf45270 */
[----:B------:R-:W-:Y:S01]  /*5ea0*/  @!UP0 USHF.R.U32.HI UR4, URZ, UR13, UR4 ;  /* 0x0000000dff048299 */ /* 0x000fe20008011604 */
[----:B------:R-:W-:Y:S02]  /*5eb0*/  @!UP0 UMOV UR6, UR7 ;  /* 0x0000000700068c82 */ /* 0x000fe40008000000 */
[----:B---3--:R-:W-:Y:S02]  /*5ec0*/  @!UP0 USHF.R.U32.HI UR6, URZ, UR10, UR6 ;  /* 0x0000000aff068299 */ /* 0x008fe40008011606 */
[----:B------:R-:W-:Y:S02]  /*5ed0*/  @!UP0 USEL UR7, UR37, UR4, !UP2 ;  /* 0x0000000425078287 */ /* 0x000fe4000d000000 */
[----:B------:R-:W-:Y:S04]  /*5ee0*/  @!UP0 USEL UR6, UR36, UR6, !UP1 ;  /* 0x0000000624068287 */ /* 0x000fe8000c800000 */
[----:B------:R-:W-:Y:S02]  /*5ef0*/  @!UP0 UIADD3 UR4, UPT, UPT, -UR7, UR6, URZ ;  /* 0x0000000607048290 */ /* 0x000fe4000fffe1ff */
[----:B------:R-:W-:Y:S02]  /*5f00*/  @!UP0 UIADD3 UR6, UPT, UPT, UR7, -UR6, URZ ;  /* 0x8000000607068290 */ /* 0x000fe4000fffe0ff */
[----:B------:R-:W-:Y:S02]  /*5f10*/  @!UP0 UIMAD UR37, UR4, UR5, UR37 ;  /* 0x00000005042582a4 */ /* 0x000fe4000f8e0225 */
[----:B------:R-:W-:Y:S01]  /*5f20*/  @!UP0 UIMAD UR36, UR6, UR14, UR36 ;  /* 0x0000000e062482a4 */ /* 0x000fe2000f8e0224 */
[----:B------:R-:W-:Y:S11]  /*5f30*/  @!P0 BRA `(.L_x_87) ;  /* 0x00000000007c8947 */ /* 0x000ff60003800000 */
[----:B------:R-:W1:Y:S01]  /*5f40*/  LDCU.64 UR8, c[0x4][0x80] ;  /* 0x01001000ff0877ac */ /* 0x000e620008000a00 */
[----:B------:R-:W-:Y:S01]  /*5f50*/  MOV R16, 0x0 ;  /* 0x0000000000107802 */ /* 0x000fe20000000f00 */
[----:B------:R-:W-:Y:S02]  /*5f60*/  HFMA2 R12, -RZ, RZ, 0, 5.9604644775390625e-08 ;  /* 0x00000001ff0c7431 */ /* 0x000fe400000001ff */
[----:B------:R-:W-:Y:S01]  /*5f70*/  IMAD.MOV.U32 R8, RZ, RZ, 0x70 ;  /* 0x00000070ff087424 */ /* 0x000fe200078e00ff */
[----:B------:R2:W3:Y:S01]  /*5f80*/  LDC.64 R14, c[0x4][R16] ;  /* 0x01000000100e7b82 */ /* 0x0004e20000000a00 */
[----:B------:R-:W4:Y:S01]  /*5f90*/  LDCU.64 UR6, c[0x4][0x88] ;  /* 0x01001100ff0677ac */ /* 0x000f220008000a00 */
[----:B------:R-:W-:Y:S01]  /*5fa0*/  IMAD.MOV.U32 R13, RZ, RZ, RZ ;  /* 0x000000ffff0d7224 */ /* 0x000fe200078e00ff */
[----:B------:R-:W2:Y:S01]  /*5fb0*/  LDCU.64 UR4, c[0x4][0x8] ;  /* 0x01000100ff0477ac */ /* 0x000ea20008000a00 */
[----:B-1----:R-:W-:Y:S01]  /*5fc0*/  MOV R5, UR9 ;  /* 0x0000000900057c02 */ /* 0x002fe20008000f00 */
[----:B------:R-:W-:Y:S01]  /*5fd0*/  IMAD.U32 R4, RZ, RZ, UR8 ;  /* 0x00000008ff047e24 */ /* 0x000fe2000f8e00ff */
[----:B----4-:R-:W-:Y:S01]  /*5fe0*/  MOV R7, UR7 ;  /* 0x0000000700077c02 */ /* 0x010fe20008000f00 */
[----:B------:R-:W-:Y:S01]  /*5ff0*/  IMAD.U32 R6, RZ, RZ, UR6 ;  /* 0x00000006ff067e24 */ /* 0x000fe2000f8e00ff */
[----:B--2---:R-:W-:Y:S01]  /*6000*/  MOV R11, UR5 ;  /* 0x00000005000b7c02 */ /* 0x004fe20008000f00 */
[----:B------:R-:W-:Y:S02]  /*6010*/  IMAD.U32 R10, RZ, RZ, UR4 ;  /* 0x00000004ff0a7e24 */ /* 0x000fe4000f8e00ff */
[----:B------:R-:W-:Y:S07]  /*6020*/  LEPC R20, `(.L_x_88) ;  /* 0x000000001014794e */ /* 0x000fee0000000000 */
[----:B---3-5:R-:W-:Y:S05]  /*6030*/  CALL.ABS.NOINC R14 ;  /* 0x000000000e007343 */ /* 0x028fea0003c00000 */
.L_x_88:
[----:B------:R-:W1:Y:S01]  /*6040*/  LDCU.64 UR8, c[0x4][0x80] ;  /* 0x01001000ff0877ac */ /* 0x000e620008000a00 */
[----:B------:R-:W2:Y:S01]  /*6050*/  LDC.64 R16, c[0x4][R16] ;  /* 0x0100000010107b82 */ /* 0x000ea20000000a00 */
[----:B------:R-:W-:Y:S02]  /*6060*/  HFMA2 R12, -RZ, RZ, 0, 5.9604644775390625e-08 ;  /* 0x00000001ff0c7431 */ /* 0x000fe400000001ff */
[----:B------:R-:W-:Y:S02]  /*6070*/  IMAD.MOV.U32 R8, RZ, RZ, 0x70 ;  /* 0x00000070ff087424 */ /* 0x000fe400078e00ff */
[----:B------:R-:W-:Y:S01]  /*6080*/  IMAD.MOV.U32 R13, RZ, RZ, RZ ;  /* 0x000000ffff0d7224 */ /* 0x000fe200078e00ff */
[----:B------:R-:W3:Y:S01]  /*6090*/  LDCU.64 UR6, c[0x4][0x88] ;  /* 0x01001100ff0677ac */ /* 0x000ee20008000a00 */
[----:B------:R-:W4:Y:S01]  /*60a0*/  LDCU.64 UR4, c[0x4][0x8] ;  /* 0x01000100ff0477ac */ /* 0x000f220008000a00 */
[----:B-1----:R-:W-:Y:S02]  /*60b0*/  MOV R4, UR8 ;  /* 0x0000000800047c02 */ /* 0x002fe40008000f00 */
[----:B------:R-:W-:Y:S02]  /*60c0*/  MOV R5, UR9 ;  /* 0x0000000900057c02 */ /* 0x000fe40008000f00 */
[----:B---3--:R-:W-:Y:S01]  /*60d0*/  MOV R7, UR7 ;  /* 0x0000000700077c02 */ /* 0x008fe20008000f00 */
[----:B------:R-:W-:Y:S01]  /*60e0*/  IMAD.U32 R6, RZ, RZ, UR6 ;  /* 0x00000006ff067e24 */ /* 0x000fe2000f8e00ff */
[----:B----4-:R-:W-:Y:S01]  /*60f0*/  MOV R11, UR5 ;  /* 0x00000005000b7c02 */ /* 0x010fe20008000f00 */
[----:B------:R-:W-:Y:S02]  /*6100*/  IMAD.U32 R10, RZ, RZ, UR4 ;  /* 0x00000004ff0a7e24 */ /* 0x000fe4000f8e00ff */
[----:B------:R-:W-:Y:S07]  /*6110*/  LEPC R20, `(.L_x_87) ;  /* 0x000000001014794e */ /* 0x000fee0000000000 */
[----:B--2---:R-:W-:Y:S05]  /*6120*/  CALL.ABS.NOINC R16 ;  /* 0x0000000010007343 */ /* 0x004fea0003c00000 */
.L_x_87:
[----:B------:R-:W-:Y:S05]  /*6130*/  BSYNC.RECONVERGENT B6 ;  /* 0x0000000000067941 */ /* 0x000fea0003800200 */
.L_x_86:
[----:B------:R-:W-:Y:S02]  /*6140*/  R2UR UR6, R93 ;  /* 0x000000005d0672ca */ /* 0x000fe400000e0000 */
[----:B------:R-:W-:Y:S02]  /*6150*/  R2UR UR5, R88 ;  /* 0x00000000580572ca */ /* 0x000fe400000e0000 */
[----:B------:R-:W-:Y:S02]  /*6160*/  R2UR UR4, R87 ;  /* 0x00000000570472ca */ /* 0x000fe400000e0000 */
[----:B------:R-:W-:Y:S02]  /*6170*/  ISETP.NE.U32.AND P4, PT, R74, RZ, PT ;  /* 0x000000ff4a00720c */ /* 0x000fe40003f85070 */
[----:B------:R-:W-:Y:S02]  /*6180*/  ISETP.NE.U32.AND P2, PT, RZ, UR54, PT ;  /* 0x00000036ff007c0c */ /* 0x000fe4000bf45070 */
[----:B------:R-:W-:Y:S02]  /*6190*/  ISETP.NE.AND.EX P4, PT, R75, RZ, PT, P4 ;  /* 0x000000ff4b00720c */ /* 0x000fe40003f85340 */
[----:B------:R-:W-:Y:S01]  /*61a0*/  ISETP.NE.AND.EX P2, PT, RZ, UR55, PT, P2 ;  /* 0x00000037ff007c0c */ /* 0x000fe2000bf45320 */
[----:B------:R-:W-:Y:S02]  /*61b0*/  UISETP.NE.AND UP2, UPT, UR6, URZ, UPT ;  /* 0x000000ff0600728c */ /* 0x000fe4000bf45270 */
[----:B------:R-:W-:Y:S04]  /*61c0*/  UISETP.NE.U32.AND UP0, UPT, UR5, URZ, UPT ;  /* 0x000000ff0500728c */ /* 0x000fe8000bf05070 */
[----:B------:R-:W-:Y:S01]  /*61d0*/  UISETP.NE.AND.EX UP1, UPT, UR4, URZ, UPT, UP0 ;  /* 0x000000ff0400728c */ /* 0x000fe2000bf25300 */
[----:B------:R-:W-:Y:S01]  /*61e0*/  PLOP3.LUT P1, PT, PT, PT, UP2, 0x80, 0x8 ;  /* 0x000000000008781c */ /* 0x000fe20003f2f028 */
[----:B------:R-:W-:Y:S03]  /*61f0*/  UPLOP3.LUT UP0, UPT, UPT, UPT, UPT, 0x40, 0x4 ;  /* 0x000000000004789c */ /* 0x000fe60003f0e870 */
[----:B------:R-:W-:Y:S06]  /*6200*/  @UP2 UPLOP3.LUT UP0, UPT, UPT, UPT, UP1, 0x80, 0x8 ;  /* 0x000000000008289c */ /* 0x000fec0003f0f010 */
[----:B------:R-:W-:Y:S01]  /*6210*/  PLOP3.LUT P0, PT, PT, PT, UP0, 0x80, 0x8 ;  /* 0x000000000008781c */ /* 0x000fe20003f0f008 */
[----:B------:R-:W-:Y:S01]  /*6220*/  @!UPT UIADD3 URZ, UPT, UPT, URZ, URZ, URZ ;  /* 0x000000fffffff290 */ /* 0x000fe2000fffe0ff */
[----:B------:R-:W-:Y:S11]  /*6230*/  BRA.U !UP1, `(.L_x_89) ;  /* 0x0000000109407547 */ /* 0x000ff6000b800000 */
[----:B------:R-:W-:Y:S01]  /*6240*/  UISETP.NE.U32.AND UP0, UPT, UR54, URZ, UPT ;  /* 0x000000ff3600728c */ /* 0x000fe2000bf05070 */
[----:B------:R-:W-:Y:S01]  /*6250*/  R2UR UR6, R88 ;  /* 0x00000000580672ca */ /* 0x000fe200000e0000 */
[----:B------:R-:W1:Y:S01]  /*6260*/  LDCU.64 UR8, c[0x0][0x358] ;  /* 0x00006b00ff0877ac */ /* 0x000e620008000a00 */
[----:B------:R-:W-:Y:S02]  /*6270*/  HFMA2 R85, -RZ, RZ, 0, 5.9604644775390625e-08 ;  /* 0x00000001ff557431 */ /* 0x000fe400000001ff */
[----:B------:R-:W-:Y:S01]  /*6280*/  IMAD.MOV.U32 R0, RZ, RZ, 0x1 ;  /* 0x00000001ff007424 */ /* 0x000fe200078e00ff */
[----:B------:R-:W-:Y:S06]  /*6290*/  UISETP.NE.AND.EX UP0, UPT, UR55, URZ, UPT, UP0 ;  /* 0x000000ff3700728c */ /* 0x000fec000bf05300 */
[----:B------:R-:W-:Y:S05]  /*62a0*/  PLOP3.LUT P3, PT, PT, PT, UP0, 0x80, 0x8 ;  /* 0x000000000008781c */ /* 0x000fea0003f6f008 */
[----:B------:R-:W2:Y:S01]  /*62b0*/  @UP0 LDCU.64 UR4, c[0x0][0x988] ;  /* 0x00013100ff0407ac */ /* 0x000ea20008000a00 */
[----:B------:R-:W-:Y:S07]  /*62c0*/  @UP0 UIMAD UR6, UR52, UR6, URZ ;  /* 0x00000006340602a4 */ /* 0x000fee000f8e02ff */
[----:B------:R-:W-:Y:S01]  /*62d0*/  @!P3 PRMT R85, R0, 0x7610, R85 ;  /* 0x000076100055b816 */ /* 0x000fe20000000055 */
[----:B--2---:R-:W-:Y:S06]  /*62e0*/  @UP0 UIMAD.WIDE UR4, UR6, 0x4, UR4 ;  /* 0x00000004060408a5 */ /* 0x004fec000f8e0204 */
[----:B------:R-:W-:Y:S02]  /*62f0*/  IMAD.U32 R4, RZ, RZ, UR4 ;  /* 0x00000004ff047e24 */ /* 0x000fe4000f8e00ff */
[----:B------:R-:W-:Y:S03]  /*6300*/  IMAD.U32 R5, RZ, RZ, UR5 ;  /* 0x00000005ff057e24 */ /* 0x000fe6000f8e00ff */
[----:B------:R-:W2:Y:S02]  /*6310*/  @!UP0 LDCU UR4, c[0x0][0x980] ;  /* 0x00013000ff0487ac */ /* 0x000ea40008000800 */
[----:B-1---5:R1:W5:Y:S02]  /*6320*/  @P3 LDG.E R41, desc[UR8][R4.64] ;  /* 0x0000000804293981 */ /* 0x022364000c1e1900 */
[----:B-12---:R-:W-:Y:S02]  /*6330*/  @!P3 MOV R41, UR4 ;  /* 0x000000040029bc02 */ /* 0x006fe40008000f00 */
.L_x_89:
[----:B------:R-:W-:Y:S05]  /*6340*/  @!P4 BRA `(.L_x_90) ;  /* 0x000000000024c947 */ /* 0x000fea0003800000 */
[----:B------:R-:W-:Y:S01]  /*6350*/  ISETP.NE.U32.AND P3, PT, R72, RZ, PT ;  /* 0x000000ff4800720c */ /* 0x000fe20003f65070 */
[----:B------:R-:W1:Y:S03]  /*6360*/  LDCU.64 UR4, c[0x0][0x358] ;  /* 0x00006b00ff0477ac */ /* 0x000e660008000a00 */
[----:B------:R-:W-:Y:S11]  /*6370*/  ISETP.NE.AND.EX P3, PT, R73, RZ, PT, P3 ;  /* 0x000000ff4900720c */ /* 0x000ff60003f65330 */
[----:B------:R-:W-:Y:S02]  /*6380*/  @!UPT UIADD3 URZ, UPT, UPT, URZ, URZ, URZ ;  /* 0x000000fffffff290 */ /* 0x000fe4000fffe0ff */
[----:B------:R-:W2:Y:S01]  /*6390*/  @P3 LDC.64 R4, c[0x0][0x9a8] ;  /* 0x00026a00ff043b82 */ /* 0x000ea20000000a00 */
[----:B------:R-:W-:Y:S04]  /*63a0*/  @P3 IMAD R0, R74, UR52, RZ ;  /* 0x000000344a003c24 */ /* 0x000fe8000f8e02ff */
[----:B--2---:R-:W-:Y:S05]  /*63b0*/  @P3 IMAD.WIDE R4, R0, 0x4, R4 ;  /* 0x0000000400043825 */ /* 0x004fea00078e0204 */
[----:B-1---5:R1:W5:Y:S02]  /*63c0*/  @P3 LDG.E R38, desc[UR4][R4.64] ;  /* 0x0000000404263981 */ /* 0x022364000c1e1900 */
[----:B-1----:R-:W2:Y:S02]  /*63d0*/  @!P3 LDC R38, c[0x0][0x9a0] ;  /* 0x00026800ff26bb82 */ /* 0x002ea40000000800 */
.L_x_90:
[----:B-----5:R-:W-:Y:S01]  /*63e0*/  FSETP.NEU.AND P3, PT, R41, RZ, PT ;  /* 0x000000ff2900720b */ /* 0x020fe20003f6d000 */
[----:B------:R-:W1:Y:S01]  /*63f0*/  LDCU.128 UR12, c[0x0][0xb90] ;  /* 0x00017200ff0c77ac */ /* 0x000e620008000c00 */
[----:B------:R-:W-:Y:S01]  /*6400*/  SEL R3, RZ, 0xffffffff, P2 ;  /* 0xffffffffff037807 */ /* 0x000fe20001000000 */
[----:B------:R-:W-:Y:S01]  /*6410*/  BSSY B1, `(.L_x_91) ;  /* 0x0000057000017945 */ /* 0x000fe20003800000 */
[----:B------:R-:W-:Y:S01]  /*6420*/  @P1 LOP3.LUT P2, RZ, R85, 0xff, RZ, 0xc0, !PT ;  /* 0x000000ff55ff1812 */ /* 0x000fe2000784c0ff */
[----:B------:R-:W-:Y:S01]  /*6430*/  IMAD.MOV.U32 R58, RZ, RZ, 0x1 ;  /* 0x00000001ff3a7424 */ /* 0x000fe200078e00ff */
[----:B------:R-:W-:Y:S01]  /*6440*/  @P1 SEL R0, RZ, 0xffffffff, P3 ;  /* 0xffffffffff001807 */ /* 0x000fe20001800000 */
[----:B------:R-:W-:Y:S01]  /*6450*/  IMAD.IADD R39, R37, 0x1, R2 ;  /* 0x0000000125277824 */ /* 0x000fe200078e0202 */
[----:B------:R-:W-:Y:S01]  /*6460*/  LOP3.LUT R81, R81, 0x1, RZ, 0x3c, !PT ;  /* 0x0000000151517812 */ /* 0x000fe200078e3cff */
[----:B------:R-:W3:Y:S01]  /*6470*/  LDCU UR11, c[0x0][0xba0] ;  /* 0x00017400ff0b77ac */ /* 0x000ee20008000800 */
[----:B------:R-:W-:Y:S01]  /*6480*/  @P0 SEL R0, R3, R0, !P2 ;  /* 0x0000000003000207 */ /* 0x000fe20005000000 */
[----:B------:R-:W-:Y:S01]  /*6490*/  IMAD R102, R83, -0x10, R95 ;  /* 0xfffffff053667824 */ /* 0x000fe200078e025f */
[----:B------:R-:W-:Y:S01]  /*64a0*/  LEA R56, R36, UR49, 0x3 ;  /* 0x0000003124387c11 */ /* 0x000fe2000f8e18ff */
[----:B------:R-:W-:Y:S01]  /*64b0*/  USHF.L.U32 UR8, UR51, 0x7, URZ ;  /* 0x0000000733087899 */ /* 0x000fe200080006ff */
[----:B------:R-:W-:Y:S01]  /*64c0*/  @P1 LOP3.LUT R0, R0, 0x1, RZ, 0xc0, !PT ;  /* 0x0000000100001812 */ /* 0x000fe200078ec0ff */
[----:B------:R-:W-:Y:S01]  /*64d0*/  IMAD.MOV.U32 R57, RZ, RZ, RZ ;  /* 0x000000ffff397224 */ /* 0x000fe200078e00ff */
[----:B------:R-:W-:Y:S02]  /*64e0*/  R2UR UR4, R91 ;  /* 0x000000005b0472ca */ /* 0x000fe400000e0000 */
[----:B------:R-:W-:Y:S02]  /*64f0*/  CS2R R70, SRZ ;  /* 0x0000000000467805 */ /* 0x000fe4000001ff00 */
[----:B------:R-:W-:Y:S01]  /*6500*/  ISETP.NE.U32.OR P5, PT, R0, 0x1, !P1 ;  /* 0x000000010000780c */ /* 0x000fe20004fa5470 */
[----:B------:R-:W-:Y:S01]  /*6510*/  IMAD.U32 R99, RZ, RZ, UR8 ;  /* 0x00000008ff637e24 */ /* 0x000fe2000f8e00ff */
[----:B------:R-:W-:Y:S02]  /*6520*/  R2UR UR6, R90 ;  /* 0x000000005a0672ca */ /* 0x000fe400000e0000 */
[----:B------:R-:W-:Y:S02]  /*6530*/  CS2R R68, SRZ ;  /* 0x0000000000447805 */ /* 0x000fe4000001ff00 */
[----:B------:R-:W-:Y:S02]  /*6540*/  R2UR UR10, R92 ;  /* 0x000000005c0a72ca */ /* 0x000fe400000e0000 */
[----:B------:R-:W-:Y:S02]  /*6550*/  CS2R R62, SRZ ;  /* 0x00000000003e7805 */ /* 0x000fe4000001ff00 */
[----:B------:R-:W-:Y:S02]  /*6560*/  R2UR UR9, R89 ;  /* 0x00000000590972ca */ /* 0x000fe400000e0000 */
[----:B------:R-:W-:Y:S02]  /*6570*/  CS2R R60, SRZ ;  /* 0x00000000003c7805 */ /* 0x000fe4000001ff00 */
[----:B------:R-:W-:Y:S02]  /*6580*/  PLOP3.LUT P2, PT, PT, PT, UP1, 0x80, 0x8 ;  /* 0x000000000008781c */ /* 0x000fe40003f4f018 */
[----:B------:R-:W-:Y:S02]  /*6590*/  CS2R R54, SRZ ;  /* 0x0000000000367805 */ /* 0x000fe4000001ff00 */
[----:B------:R-:W-:Y:S01]  /*65a0*/  LOP3.LUT P4, R100, R85, 0xff, RZ, 0xc0, !PT ;  /* 0x000000ff55647812 */ /* 0x000fe2000788c0ff */
[----:B------:R-:W-:Y:S01]  /*65b0*/  UIMAD.WIDE.U32 UR4, UR8, UR4, URZ ;  /* 0x00000004080472a5 */ /* 0x000fe2000f8e00ff */
[----:B------:R-:W-:Y:S02]  /*65c0*/  SEL R4, RZ, 0xffffffff, P3 ;  /* 0xffffffffff047807 */ /* 0x000fe40001800000 */
[----:B------:R-:W-:Y:S02]  /*65d0*/  CS2R R52, SRZ ;  /* 0x0000000000347805 */ /* 0x000fe4000001ff00 */
[----:B------:R-:W-:Y:S01]  /*65e0*/  @P5 SHF.L.U32 R0, R81, 0x1f, RZ ;  /* 0x0000001f51005819 */ /* 0x000fe200000006ff */
[----:B------:R-:W-:Y:S01]  /*65f0*/  USHF.R.U32.HI UR5, URZ, UR6, UR5 ;  /* 0x00000006ff057299 */ /* 0x000fe20008011605 */
[----:B------:R-:W-:Y:S01]  /*6600*/  P2R R101, PR, RZ, 0x20 ;  /* 0x00000020ff657803 */ /* 0x000fe20000000000 */
[----:B------:R-:W-:Y:S01]  /*6610*/  UISETP.NE.AND UP0, UPT, UR10, 0x1, UPT ;  /* 0x000000010a00788c */ /* 0x000fe2000bf05270 */
[----:B------:R4:W2:Y:S01]  /*6620*/  @P5 SYNCS.PHASECHK.TRANS64.TRYWAIT P1, [UR49+0xc0], R0 ;  /* 0x0000c000ff0055a7 */ /* 0x0008a20008021131 */
[----:B------:R-:W-:Y:S02]  /*6630*/  CS2R R50, SRZ ;  /* 0x0000000000327805 */ /* 0x000fe4000001ff00 */
[----:B------:R-:W-:Y:S01]  /*6640*/  CS2R R48, SRZ ;  /* 0x0000000000307805 */ /* 0x000fe2000001ff00 */
[----:B------:R-:W-:Y:S01]  /*6650*/  USEL UR5, UR8, UR5, !UP0 ;  /* 0x0000000508057287 */ /* 0x000fe2000c000000 */
[----:B------:R-:W-:Y:S01]  /*6660*/  @P2 SEL R4, R3, R4, !P4 ;  /* 0x0000000403042207 */ /* 0x000fe20006000000 */
[----:B------:R-:W-:Y:S03]  /*6670*/  UISETP.NE.AND UP0, UPT, UR9, 0x1, UPT ;  /* 0x000000010900788c */ /* 0x000fe6000bf05270 */
[----:B------:R-:W-:Y:S01]  /*6680*/  LOP3.LUT R4, R4, 0x1, RZ, 0xc0, !PT ;  /* 0x0000000104047812 */ /* 0x000fe200078ec0ff */
[----:B------:R-:W-:Y:S02]  /*6690*/  IMAD R6, RZ, RZ, -UR5 ;  /* 0x80000005ff067e24 */ /* 0x000fe4000f8e02ff */
[----:B------:R-:W-:Y:S02]  /*66a0*/  IMAD.U32 R98, RZ, RZ, UR5 ;  /* 0x00000005ff627e24 */ /* 0x000fe4000f8e00ff */
[----:B------:R-:W-:Y:S01]  /*66b0*/  IMAD R99, R6, UR10, R99 ;  /* 0x0000000a06637c24 */ /* 0x000fe2000f8e0263 */
[----:B----4-:R-:W-:Y:S04]  /*66c0*/  SHF.L.U32 R0, R80, 0x1f, RZ ;  /* 0x0000001f50007819 */ /* 0x010fe800000006ff */
[----:B------:R4:W4:Y:S01]  /*66d0*/  SYNCS.PHASECHK.TRANS64.TRYWAIT P0, [R56+URZ+0x120], R0 ;  /* 0x00012000380075a7 */ /* 0x00092200080011ff */
[----:B-1----:R-:W-:Y:S07]  /*66e0*/  UIMAD.WIDE.U32 UR6, UR5, UR12, URZ ;  /* 0x0000000c050672a5 */ /* 0x002fee000f8e00ff */
[----:B------:R-:W-:Y:S02]  /*66f0*/  UMOV UR4, UR7 ;  /* 0x0000000700047c82 */ /* 0x000fe40008000000 */
[----:B------:R-:W-:Y:S04]  /*6700*/  USHF.R.U32.HI UR4, URZ, UR13, UR4 ;  /* 0x0000000dff047299 */ /* 0x000fe80008011604 */
[----:B------:R-:W-:Y:S02]  /*6710*/  USEL UR4, UR5, UR4, !UP0 ;  /* 0x0000000405047287 */ /* 0x000fe4000c000000 */
[----:B------:R-:W-:Y:S02]  /*6720*/  UISETP.NE.AND UP0, UPT, UR14, 0x1, UPT ;  /* 0x000000010e00788c */ /* 0x000fe4000bf05270 */
[----:B------:R-:W-:Y:S02]  /*6730*/  UIMAD.WIDE.U32 UR6, UR4, UR15, URZ ;  /* 0x0000000f040672a5 */ /* 0x000fe4000f8e00ff */
[----:B------:R-:W-:Y:S02]  /*6740*/  IMAD.U32 R97, RZ, RZ, UR4 ;  /* 0x00000004ff617e24 */ /* 0x000fe4000f8e00ff */
[----:B------:R-:W-:Y:S01]  /*6750*/  PLOP3.LUT P2, PT, PT, PT, UP0, 0x80, 0x8 ;  /* 0x000000000008781c */ /* 0x000fe20003f4f008 */
[----:B------:R-:W-:Y:S02]  /*6760*/  IMAD R5, RZ, RZ, -UR4 ;  /* 0x80000004ff057e24 */ /* 0x000fe4000f8e02ff */
[----:B------:R-:W-:Y:S01]  /*6770*/  UMOV UR6, UR7 ;  /* 0x0000000700067c82 */ /* 0x000fe20008000000 */
[----:B------:R-:W-:Y:S01]  /*6780*/  IMAD.U32 R96, RZ, RZ, UR4 ;  /* 0x00000004ff607e24 */ /* 0x000fe2000f8e00ff */
[----:B---3--:R-:W-:Y:S01]  /*6790*/  USHF.R.U32.HI UR6, URZ, UR11, UR6 ;  /* 0x0000000bff067299 */ /* 0x008fe20008011606 */
[----:B------:R-:W-:Y:S05]  /*67a0*/  IMAD R98, R5, UR9, R98 ;  /* 0x0000000905627c24 */ /* 0x000fea000f8e0262 */
[----:B------:R-:W-:Y:S02]  /*67b0*/  SEL R97, R97, UR6, !P2 ;  /* 0x0000000661617c07 */ /* 0x000fe4000d000000 */
[----:B------:R-:W-:Y:S03]  /*67c0*/  ISETP.NE.U32.AND P2, PT, R4, 0x1, PT ;  /* 0x000000010400780c */ /* 0x000fe60003f45070 */
[----:B------:R-:W-:Y:S01]  /*67d0*/  IMAD.MOV R3, RZ, RZ, -R97 ;  /* 0x000000ffff037224 */ /* 0x000fe200078e0a61 */
[----:B------:R-:W-:Y:S03]  /*67e0*/  P2R R59, PR, RZ, 0x4 ;  /* 0x00000004ff3b7803 */ /* 0x000fe60000000000 */
[----:B------:R-:W-:Y:S01]  /*67f0*/  IMAD R96, R3, UR14, R96 ;  /* 0x0000000e03607c24 */ /* 0x000fe2000f8e0260 */
[----:B--2---:R-:W-:Y:S01]  /*6800*/  @P5 SEL R58, RZ, 0x1, !P1 ;  /* 0x00000001ff3a5807 */ /* 0x004fe20004800000 */
[----:B------:R-:W-:Y:S06]  /*6810*/  @!P5 BRA `(.L_x_92) ;  /* 0x000000000058d947 */ /* 0x000fec0003800000 */
[----:B------:R-:W-:Y:S01]  /*6820*/  IMAD.MOV.U32 R71, RZ, RZ, RZ ;  /* 0x000000ffff477224 */ /* 0x000fe200078e00ff */
[----:B------:R-:W-:Y:S01]  /*6830*/  ISETP.NE.AND P1, PT, R58, RZ, PT ;  /* 0x000000ff3a00720c */ /* 0x000fe20003f25270 */
[----:B------:R-:W-:Y:S01]  /*6840*/  BSSY B0, `(.L_x_93) ;  /* 0x000000c000007945 */ /* 0x000fe20003800000 */
[----:B------:R-:W-:Y:S02]  /*6850*/  CS2R R50, SRZ ;  /* 0x0000000000327805 */ /* 0x000fe4000001ff00 */
[----:B------:R-:W-:Y:S02]  /*6860*/  CS2R R48, SRZ ;  /* 0x0000000000307805 */ /* 0x000fe4000001ff00 */
[----:B------:R-:W-:Y:S02]  /*6870*/  CS2R R54, SRZ ;  /* 0x0000000000367805 */ /* 0x000fe4000001ff00 */
[----:B------:R-:W-:Y:S02]  /*6880*/  CS2R R52, SRZ ;  /* 0x0000000000347805 */ /* 0x000fe4000001ff00 */
[----:B------:R-:W-:Y:S02]  /*6890*/  CS2R R62, SRZ ;  /* 0x00000000003e7805 */ /* 0x000fe4000001ff00 */
[----:B------:R-:W-:Y:S02]  /*68a0*/  CS2R R60, SRZ ;  /* 0x00000000003c7805 */ /* 0x000fe4000001ff00 */
[----:B------:R-:W-:Y:S01]  /*68b0*/  CS2R R68, SRZ ;  /* 0x0000000000447805 */ /* 0x000fe2000001ff00 */
[----:B------:R-:W-:Y:S06]  /*68c0*/  @P1 BRA `(.L_x_94) ;  /* 0x00000000000c1947 */ /* 0x000fec0003800000 */
[----:B------:R-:W-:Y:S04]  /*68d0*/  SHF.L.U32 R3, R81, 0x1f, RZ ;  /* 0x0000001f51037819 */ /* 0x000fe800000006ff */
[----:B------:R-:W1:Y:S02]  /*68e0*/  SYNCS.PHASECHK.TRANS64.TRYWAIT P1, [UR49+0xc0], R3 ;  /* 0x0000c003ff0075a7 */ /* 0x000e640008021131 */
[----:B-1----:R-:W-:Y:S05]  /*68f0*/  @!P1 BRA `(.L_x_95) ;  /* 0x0000003c00f89947 */ /* 0x002fea0003800000 */
.L_x_94:
[----:B------:R-:W-:Y:S05]  /*6900*/  BSYNC B0 ;  /* 0x0000000000007941 */ /* 0x000fea0003800000 */
.L_x_93:
[----:B------:R-:W-:Y:S01]  /*6910*/  ISETP.NE.AND P1, PT, R59, RZ, PT ;  /* 0x000000ff3b00720c */ /* 0x000fe20003f25270 */
[----:B------:R-:W-:Y:S11]  /*6920*/  HFMA2 R57, -RZ, RZ, 0, 5.9604644775390625e-08 ;  /* 0x00000001ff397431 */ /* 0x000ff600000001ff */
[----:B------:R-:W-:Y:S01]  /*6930*/  @!UPT UIADD3 URZ, UPT, UPT, URZ, URZ, URZ ;  /* 0x000000fffffff290 */ /* 0x000fe2000fffe0ff */
[----:B------:R2:W3:Y:S04]  /*6940*/  @P1 LDS.128 R48, [R82] ;  /* 0x0000000052301984 */ /* 0x0004e80000000c00 */
[----:B------:R2:W1:Y:S04]  /*6950*/  @P1 LDS.128 R52, [R95+0x10] ;  /* 0x000010005f341984 */ /* 0x0004680000000c00 */
[----:B------:R2:W1:Y:S04]  /*6960*/  @P1 LDS.128 R60, [R94+0x20] ;  /* 0x000020005e3c1984 */ /* 0x0004680000000c00 */
[----:B------:R2:W1:Y:S02]  /*6970*/  @P1 LDS.128 R68, [R102+0x30] ;  /* 0x0000300066441984 */ /* 0x0004640000000c00 */
.L_x_92:
[----:B------:R-:W-:Y:S05]  /*6980*/  BSYNC B1 ;  /* 0x0000000000017941 */ /* 0x000fea0003800000 */
.L_x_91:
[----:B-1----:R-:W-:Y:S04]  /*6990*/  SHF.R.U32.HI R2, RZ, 0x15, R39 ;  /* 0x00000015ff027819 */ /* 0x002fe80000011627 */
[----:B------:R-:W-:Y:S01]  /*69a0*/  LOP3.LUT P1, RZ, R2, 0x3, R86, 0x48, !PT ;  /* 0x0000000302ff7812 */ /* 0x000fe20007824856 */
[----:B------:R-:W-:Y:S01]  /*69b0*/  @!UPT UIADD3 URZ, UPT, UPT, URZ, URZ, URZ ;  /* 0x000000fffffff290 */ /* 0x000fe2000fffe0ff */
[----:B----4-:R-:W-:Y:S11]  /*69c0*/  @P0 BRA `(.L_x_96) ;  /* 0x0000000000080947 */ /* 0x010ff60003800000 */
[----:B------:R-:W1:Y:S02]  /*69d0*/  SYNCS.PHASECHK.TRANS64.TRYWAIT P0, [R56+URZ+0x120], R0 ;  /* 0x00012000380075a7 */ /* 0x000e6400080011ff */
[----:B-1----:R-:W-:Y:S05]  /*69e0*/  @!P0 BRA `(.L_x_97) ;  /* 0x0000003c00d48947 */ /* 0x002fea0003800000 */
.L_x_96:
[----:B------:R-:W-:Y:S05]  /*69f0*/  @!P1 BRA `(.L_x_98) ;  /* 0x0000000000409947 */ /* 0x000fea0003800000 */
[----:B------:R-:W4:Y:S01]  /*6a00*/  LDCU.64 UR8, c[0x4][0x70] ;  /* 0x01000e00ff0877ac */ /* 0x000f220008000a00 */
[----:B------:R-:W-:Y:S01]  /*6a10*/  MOV R3, 0x0 ;  /* 0x0000000000037802 */ /* 0x000fe20000000f00 */
[----:B------:R-:W-:Y:S02]  /*6a20*/  HFMA2 R12, -RZ, RZ, 0, 5.9604644775390625e-08 ;  /* 0x00000001ff0c7431 */ /* 0x000fe400000001ff */
[----:B------:R-:W-:Y:S02]  /*6a30*/  IMAD.MOV.U32 R8, RZ, RZ, 0x192 ;  /* 0x00000192ff087424 */ /* 0x000fe400078e00ff */
[----:B------:R-:W-:Y:S01]  /*6a40*/  IMAD.MOV.U32 R13, RZ, RZ, RZ ;  /* 0x000000ffff0d7224 */ /* 0x000fe200078e00ff */
[----:B------:R-:W5:Y:S01]  /*6a50*/  LDCU.64 UR6, c[0x4][0x78] ;  /* 0x01000f00ff0677ac */ /* 0x000f620008000a00 */
[----:B------:R-:W1:Y:S01]  /*6a60*/  LDC.64 R2, c[0x4][R3] ;  /* 0x0100000003027b82 */ /* 0x000e620000000a00 */
[----:B------:R-:W2:Y:S01]  /*6a70*/  LDCU.64 UR4, c[0x4][0x10] ;  /* 0x01000200ff0477ac */ /* 0x000ea20008000a00 */
[----:B----4-:R-:W-:Y:S01]  /*6a80*/  MOV R5, UR9 ;  /* 0x0000000900057c02 */ /* 0x010fe20008000f00 */
[----:B------:R-:W-:Y:S01]  /*6a90*/  IMAD.U32 R4, RZ, RZ, UR8 ;  /* 0x00000008ff047e24 */ /* 0x000fe2000f8e00ff */
[----:B-----5:R-:W-:Y:S01]  /*6aa0*/  MOV R7, UR7 ;  /* 0x0000000700077c02 */ /* 0x020fe20008000f00 */
[----:B------:R-:W-:Y:S01]  /*6ab0*/  IMAD.U32 R6, RZ, RZ, UR6 ;  /* 0x00000006ff067e24 */ /* 0x000fe2000f8e00ff */
[----:B--2---:R-:W-:Y:S01]  /*6ac0*/  MOV R11, UR5 ;  /* 0x00000005000b7c02 */ /* 0x004fe20008000f00 */
[----:B------:R-:W-:Y:S02]  /*6ad0*/  IMAD.U32 R10, RZ, RZ, UR4 ;  /* 0x00000004ff0a7e24 */ /* 0x000fe4000f8e00ff */
[----:B------:R-:W-:Y:S07]  /*6ae0*/  LEPC R20, `(.L_x_98) ;  /* 0x000000001014794e */ /* 0x000fee0000000000 */
[----:B-1-3--:R-:W-:Y:S05]  /*6af0*/  CALL.ABS.NOINC R2 ;  /* 0x0000000002007343 */ /* 0x00afea0003c00000 */
.L_x_98:
[----:B---3--:R-:W-:Y:S01]  /*6b00*/  SHF.L.U32 R3, R48, 0x10, RZ ;  /* 0x0000001030037819 */ /* 0x008fe200000006ff */
[----:B------:R-:W-:Y:S05]  /*6b10*/  WARPSYNC.ALL ;  /* 0x0000000000007948 */ /* 0x000fea0003800000 */
[----:B------:R-:W-:Y:S01]  /*6b20*/  R2UR UR4, R39 ;  /* 0x00000000270472ca */ /* 0x000fe200000e0000 */
[----:B------:R-:W-:Y:S01]  /*6b30*/  BSSY.RECONVERGENT B0, `(.L_x_99) ;  /* 0x000008b000007945 */ /* 0x000fe20003800200 */
[C---:B------:R-:W-:Y:S02]  /*6b40*/  SHF.L.U32 R40, R49.reuse, 0x10, RZ ;  /* 0x0000001031287819 */ /* 0x040fe400000006ff */
[----:B------:R-:W-:Y:S02]  /*6b50*/  LOP3.LUT R42, R49, 0xffff0000, RZ, 0xc0, !PT ;  /* 0xffff0000312a7812 */ /* 0x000fe400078ec0ff */
[----:B------:R-:W-:Y:S07]  /*6b60*/  ISETP.NE.AND P0, PT, R84, RZ, PT ;  /* 0x000000ff5400720c */ /* 0x000fee0003f05270 */
[----:B------:R-:W1:Y:S02]  /*6b70*/  LDTM.x32 R4, tmem[UR4] ;  /* 0x00000004000479ee */ /* 0x000e6400082c0000 */
[----:B-1----:R-:W-:Y:S01]  /*6b80*/  FMUL R0, R38, R4 ;  /* 0x0000000426007220 */ /* 0x002fe20000400000 */
[----:B------:R-:W-:Y:S01]  /*6b90*/  LOP3.LUT R4, R48, 0xffff0000, RZ, 0xc0, !PT ;  /* 0xffff000030047812 */ /* 0x000fe200078ec0ff */
[C---:B------:R-:W-:Y:S01]  /*6ba0*/  FMUL R2, R38.reuse, R5 ;  /* 0x0000000526027220 */ /* 0x040fe20000400000 */
[C---:B------:R-:W-:Y:S01]  /*6bb0*/  FMUL R7, R38.reuse, R7 ;  /* 0x0000000726077220 */ /* 0x040fe20000400000 */
[C---:B------:R-:W-:Y:S01]  /*6bc0*/  FFMA R0, R41.reuse, R3, R0 ;  /* 0x0000000329007223 */ /* 0x040fe20000000000 */
[C---:B------:R-:W-:Y:S01]  /*6bd0*/  FMUL R3, R38.reuse, R6 ;  /* 0x0000000626037220 */ /* 0x040fe20000400000 */
[----:B------:R-:W-:Y:S01]  /*6be0*/  FFMA R2, R41, R4, R2 ;  /* 0x0000000429027223 */ /* 0x000fe20000000002 */
[C---:B------:R-:W-:Y:S01]  /*6bf0*/  FMUL R4, R38.reuse, R8 ;  /* 0x0000000826047220 */ /* 0x040fe20000400000 */
[C---:B------:R-:W-:Y:S01]  /*6c00*/  FMUL R8, R38.reuse, R12 ;  /* 0x0000000c26087220 */ /* 0x040fe20000400000 */
[C---:B------:R-:W-:Y:S01]  /*6c10*/  FMUL R12, R38.reuse, R16 ;  /* 0x00000010260c7220 */ /* 0x040fe20000400000 */
[----:B------:R-:W-:Y:S01]  /*6c20*/  FMUL R16, R38, R20 ;  /* 0x0000001426107220 */ /* 0x000fe20000400000 */
[----:B------:R-:W-:Y:S01]  /*6c30*/  F2FP.BF16.F32.PACK_AB R44, R2, R0 ;  /* 0x00000000022c723e */ /* 0x000fe200000010ff */
[----:B------:R-:W-:Y:S01]  /*6c40*/  FMUL R20, R38, R24 ;  /* 0x0000001826147220 */ /* 0x000fe20000400000 */
[----:B------:R-:W-:Y:S01]  /*6c50*/  LOP3.LUT R0, R50, 0xffff0000, RZ, 0xc0, !PT ;  /* 0xffff000032007812 */ /* 0x000fe200078ec0ff */
[C---:B------:R-:W-:Y:S01]  /*6c60*/  FMUL R24, R38.reuse, R28 ;  /* 0x0000001c26187220 */ /* 0x040fe20000400000 */
[----:B------:R-:W-:Y:S01]  /*6c70*/  SHF.L.U32 R2, R51, 0x10, RZ ;  /* 0x0000001033027819 */ /* 0x000fe200000006ff */
[----:B------:R-:W-:Y:S01]  /*6c80*/  FMUL R28, R38, R32 ;  /* 0x00000020261c7220 */ /* 0x000fe20000400000 */
[----:B------:R-:W-:Y:S01]  /*6c90*/  SHF.L.U32 R32, R50, 0x10, RZ ;  /* 0x0000001032207819 */ /* 0x000fe200000006ff */
[C---:B------:R-:W-:Y:S01]  /*6ca0*/  FMUL R5, R38.reuse, R9 ;  /* 0x0000000926057220 */ /* 0x040fe20000400000 */
[C---:B------:R-:W-:Y:S01]  /*6cb0*/  FFMA R3, R41.reuse, R40, R3 ;  /* 0x0000002829037223 */ /* 0x040fe20000000003 */
[C---:B------:R-:W-:Y:S01]  /*6cc0*/  FFMA R7, R41.reuse, R42, R7 ;  /* 0x0000002a29077223 */ /* 0x040fe20000000007 */
[----:B------:R-:W-:Y:S01]  /*6cd0*/  FMUL R6, R38, R10 ;  /* 0x0000000a26067220 */ /* 0x000fe20000400000 */
[----:B------:R-:W-:Y:S01]  /*6ce0*/  FFMA R4, R41, R32, R4 ;  /* 0x0000002029047223 */ /* 0x000fe20000000004 */
[----:B------:R-:W-:Y:S01]  /*6cf0*/  LOP3.LUT R32, R51, 0xffff0000, RZ, 0xc0, !PT ;  /* 0xffff000033207812 */ /* 0x000fe200078ec0ff */
[----:B------:R-:W-:Y:S01]  /*6d00*/  FFMA R5, R41, R0, R5 ;  /* 0x0000000029057223 */ /* 0x000fe20000000005 */
[----:B------:R-:W-:Y:S01]  /*6d10*/  SHF.L.U32 R0, R52, 0x10, RZ ;  /* 0x0000001034007819 */ /* 0x000fe200000006ff */
[----:B------:R-:W-:Y:S01]  /*6d20*/  FMUL R11, R38, R11 ;  /* 0x0000000b260b7220 */ /* 0x000fe20000400000 */
[----:B------:R-:W-:Y:S01]  /*6d30*/  F2FP.BF16.F32.PACK_AB R45, R7, R3 ;  /* 0x00000003072d723e */ /* 0x000fe200000010ff */
[C---:B------:R-:W-:Y:S01]  /*6d40*/  FFMA R6, R41.reuse, R2, R6 ;  /* 0x0000000229067223 */ /* 0x040fe20000000006 */
[----:B------:R-:W-:Y:S01]  /*6d50*/  LOP3.LUT R2, R52, 0xffff0000, RZ, 0xc0, !PT ;  /* 0xffff000034027812 */ /* 0x000fe200078ec0ff */
[----:B------:R-:W-:Y:S01]  /*6d60*/  FFMA R11, R41, R32, R11 ;  /* 0x00000020290b7223 */ /* 0x000fe2000000000b */
[----:B------:R-:W-:Y:S01]  /*6d70*/  SHF.L.U32 R3, R53, 0x10, RZ ;  /* 0x0000001035037819 */ /* 0x000fe200000006ff */
[----:B------:R-:W-:Y:S01]  /*6d80*/  FFMA R8, R41, R0, R8 ;  /* 0x0000000029087223 */ /* 0x000fe20000000008 */
[----:B------:R-:W-:Y:S01]  /*6d90*/  LOP3.LUT R0, R53, 0xffff0000, RZ, 0xc0, !PT ;  /* 0xffff000035007812 */ /* 0x000fe200078ec0ff */
[C---:B------:R-:W-:Y:S01]  /*6da0*/  FMUL R9, R38.reuse, R13 ;  /* 0x0000000d26097220 */ /* 0x040fe20000400000 */
[----:B------:R-:W-:Y:S01]  /*6db0*/  F2FP.BF16.F32.PACK_AB R46, R5, R4 ;  /* 0x00000004052e723e */ /* 0x000fe200000010ff */
[C---:B------:R-:W-:Y:S01]  /*6dc0*/  FMUL R10, R38.reuse, R14 ;  /* 0x0000000e260a7220 */ /* 0x040fe20000400000 */
[----:B------:R-:W-:Y:S01]  /*6dd0*/  F2FP.BF16.F32.PACK_AB R47, R11, R6 ;  /* 0x000000060b2f723e */ /* 0x000fe200000010ff */
[----:B------:R-:W-:Y:S01]  /*6de0*/  FMUL R15, R38, R15 ;  /* 0x0000000f260f7220 */ /* 0x000fe20000400000 */
[----:B------:R-:W-:Y:S01]  /*6df0*/  SHF.L.U32 R4, R69, 0x10, RZ ;  /* 0x0000001045047819 */ /* 0x000fe200000006ff */
[C---:B------:R-:W-:Y:S01]  /*6e00*/  FFMA R9, R41.reuse, R2, R9 ;  /* 0x0000000229097223 */ /* 0x040fe20000000009 */
[C---:B------:R-:W-:Y:S01]  /*6e10*/  SHF.L.U32 R2, R54.reuse, 0x10, RZ ;  /* 0x0000001036027819 */ /* 0x040fe200000006ff */
[C---:B------:R-:W-:Y:S01]  /*6e20*/  FFMA R10, R41.reuse, R3, R10 ;  /* 0x00000003290a7223 */ /* 0x040fe2000000000a */
[----:B------:R-:W-:Y:S01]  /*6e30*/  LOP3.LUT R3, R54, 0xffff0000, RZ, 0xc0, !PT ;  /* 0xffff000036037812 */ /* 0x000fe200078ec0ff */
[----:B------:R-:W-:Y:S01]  /*6e40*/  FFMA R15, R41, R0, R15 ;  /* 0x00000000290f7223 */ /* 0x000fe2000000000f */
[----:B------:R-:W-:Y:S01]  /*6e50*/  SHF.L.U32 R0, R55, 0x10, RZ ;  /* 0x0000001037007819 */ /* 0x000fe200000006ff */
[C---:B------:R-:W-:Y:S01]  /*6e60*/  FMUL R13, R38.reuse, R17 ;  /* 0x00000011260d7220 */ /* 0x040fe20000400000 */
[----:B------:R-:W-:Y:S01]  /*6e70*/  F2FP.BF16.F32.PACK_AB R8, R9, R8 ;  /* 0x000000080908723e */ /* 0x000fe200000010ff */
[----:B------:R-:W-:Y:S01]  /*6e80*/  FMUL R14, R38, R18 ;  /* 0x00000012260e7220 */ /* 0x000fe20000400000 */
[----:B------:R-:W-:Y:S01]  /*6e90*/  F2FP.BF16.F32.PACK_AB R9, R15, R10 ;  /* 0x0000000a0f09723e */ /* 0x000fe200000010ff */
[----:B------:R-:W-:Y:S01]  /*6ea0*/  FFMA R12, R41, R2, R12 ;  /* 0x00000002290c7223 */ /* 0x000fe2000000000c */
[----:B------:R-:W-:Y:S01]  /*6eb0*/  LOP3.LUT R2, R55, 0xffff0000, RZ, 0xc0, !PT ;  /* 0xffff000037027812 */ /* 0x000fe200078ec0ff */
[----:B------:R-:W-:Y:S01]  /*6ec0*/  FFMA R13, R41, R3, R13 ;  /* 0x00000003290d7223 */ /* 0x000fe2000000000d */
[----:B------:R-:W-:Y:S01]  /*6ed0*/  SHF.L.U32 R3, R61, 0x10, RZ ;  /* 0x000000103d037819 */ /* 0x000fe200000006ff */
[----:B------:R-:W-:Y:S01]  /*6ee0*/  FFMA R14, R41, R0, R14 ;  /* 0x00000000290e7223 */ /* 0x000fe2000000000e */
[----:B------:R-:W-:Y:S01]  /*6ef0*/  SHF.L.U32 R0, R60, 0x10, RZ ;  /* 0x000000103c007819 */ /* 0x000fe200000006ff */
[----:B------:R-:W-:Y:S01]  /*6f00*/  FMUL R19, R38, R19 ;  /* 0x0000001326137220 */ /* 0x000fe20000400000 */
[----:B------:R-:W-:Y:S01]  /*6f10*/  F2FP.BF16.F32.PACK_AB R10, R13, R12 ;  /* 0x0000000c0d0a723e */ /* 0x000fe200000010ff */
[----:B------:R1:W-:Y:S01]  /*6f20*/  STS.128 [R82], R44 ;  /* 0x0000002c52007388 */ /* 0x0003e20000000c00 */
[----:B------:R-:W-:Y:S01]  /*6f30*/  LOP3.LUT R5, R71, 0xffff0000, RZ, 0xc0, !PT ;  /* 0xffff000047057812 */ /* 0x000fe200078ec0ff */
[C---:B------:R-:W-:Y:S01]  /*6f40*/  FFMA R19, R41.reuse, R2, R19 ;  /* 0x0000000229137223 */ /* 0x040fe20000000013 */
[----:B------:R-:W-:Y:S01]  /*6f50*/  LOP3.LUT R2, R60, 0xffff0000, RZ, 0xc0, !PT ;  /* 0xffff00003c027812 */ /* 0x000fe200078ec0ff */
[----:B------:R-:W-:Y:S01]  /*6f60*/  FFMA R16, R41, R0, R16 ;  /* 0x0000000029107223 */ /* 0x000fe20000000010 */
[----:B------:R-:W-:Y:S01]  /*6f70*/  LOP3.LUT R0, R61, 0xffff0000, RZ, 0xc0, !PT ;  /* 0xffff00003d007812 */ /* 0x000fe200078ec0ff */
[C---:B------:R-:W-:Y:S01]  /*6f80*/  FMUL R17, R38.reuse, R21 ;  /* 0x0000001526117220 */ /* 0x040fe20000400000 */
[----:B------:R-:W-:Y:S01]  /*6f90*/  F2FP.BF16.F32.PACK_AB R11, R19, R14 ;  /* 0x0000000e130b723e */ /* 0x000fe200000010ff */
[C---:B------:R-:W-:Y:S01]  /*6fa0*/  FMUL R18, R38.reuse, R22 ;  /* 0x0000001626127220 */ /* 0x040fe20000400000 */
[----:B------:R-:W-:Y:S01]  /*6fb0*/  FMUL R23, R38, R23 ;  /* 0x0000001726177220 */ /* 0x000fe20000400000 */
[C---:B------:R-:W-:Y:S01]  /*6fc0*/  FFMA R17, R41.reuse, R2, R17 ;  /* 0x0000000229117223 */ /* 0x040fe20000000011 */
[C---:B------:R-:W-:Y:S01]  /*6fd0*/  SHF.L.U32 R2, R62.reuse, 0x10, RZ ;  /* 0x000000103e027819 */ /* 0x040fe200000006ff */
[----:B------:R1:W-:Y:S01]  /*6fe0*/  STS.128 [R95+0x10], R8 ;  /* 0x000010085f007388 */ /* 0x0003e20000000c00 */
[----:B------:R-:W-:Y:S01]  /*6ff0*/  FFMA R18, R41, R3, R18 ;  /* 0x0000000329127223 */ /* 0x000fe20000000012 */
[----:B------:R-:W-:Y:S01]  /*7000*/  SHF.L.U32 R3, R63, 0x10, RZ ;  /* 0x000000103f037819 */ /* 0x000fe200000006ff */
[----:B------:R-:W-:Y:S01]  /*7010*/  FFMA R23, R41, R0, R23 ;  /* 0x0000000029177223 */ /* 0x000fe20000000017 */
[----:B------:R-:W-:Y:S01]  /*7020*/  LOP3.LUT R0, R62, 0xffff0000, RZ, 0xc0, !PT ;  /* 0xffff00003e007812 */ /* 0x000fe200078ec0ff */
[C---:B------:R-:W-:Y:S01]  /*7030*/  FMUL R21, R38.reuse, R25 ;  /* 0x0000001926157220 */ /* 0x040fe20000400000 */
[----:B------:R-:W-:Y:S01]  /*7040*/  F2FP.BF16.F32.PACK_AB R16, R17, R16 ;  /* 0x000000101110723e */ /* 0x000fe200000010ff */
[C---:B------:R-:W-:Y:S01]  /*7050*/  FMUL R22, R38.reuse, R26 ;  /* 0x0000001a26167220 */ /* 0x040fe20000400000 */
[C---:B------:R-:W-:Y:S01]  /*7060*/  FFMA R20, R41.reuse, R2, R20 ;  /* 0x0000000229147223 */ /* 0x040fe20000000014 */
[----:B------:R-:W-:Y:S01]  /*7070*/  FFMA R21, R41, R0, R21 ;  /* 0x0000000029157223 */ /* 0x000fe20000000015 */
[----:B------:R-:W-:Y:S01]  /*7080*/  LOP3.LUT R0, R63, 0xffff0000, RZ, 0xc0, !PT ;  /* 0xffff00003f007812 */ /* 0x000fe200078ec0ff */
[C---:B------:R-:W-:Y:S01]  /*7090*/  FFMA R22, R41.reuse, R3, R22 ;  /* 0x0000000329167223 */ /* 0x040fe20000000016 */
[----:B------:R-:W-:Y:S01]  /*70a0*/  FMUL R27, R38, R27 ;  /* 0x0000001b261b7220 */ /* 0x000fe20000400000 */
[----:B------:R-:W-:Y:S01]  /*70b0*/  SHF.L.U32 R2, R68, 0x10, RZ ;  /* 0x0000001044027819 */ /* 0x000fe200000006ff */
[----:B------:R-:W-:Y:S01]  /*70c0*/  FMUL R25, R38, R29 ;  /* 0x0000001d26197220 */ /* 0x000fe20000400000 */
[----:B------:R-:W-:Y:S01]  /*70d0*/  LOP3.LUT R3, R68, 0xffff0000, RZ, 0xc0, !PT ;  /* 0xffff000044037812 */ /* 0x000fe200078ec0ff */
[C---:B------:R-:W-:Y:S01]  /*70e0*/  FMUL R26, R38.reuse, R30 ;  /* 0x0000001e261a7220 */ /* 0x040fe20000400000 */
[C---:B------:R-:W-:Y:S01]  /*70f0*/  FFMA R27, R41.reuse, R0, R27 ;  /* 0x00000000291b7223 */ /* 0x040fe2000000001b */
[----:B------:R-:W-:Y:S01]  /*7100*/  FFMA R24, R41, R2, R24 ;  /* 0x0000000229187223 */ /* 0x000fe20000000018 */
[----:B------:R-:W-:Y:S01]  /*7110*/  LOP3.LUT R0, R69, 0xffff0000, RZ, 0xc0, !PT ;  /* 0xffff000045007812 */ /* 0x000fe200078ec0ff */
[C---:B------:R-:W-:Y:S01]  /*7120*/  FFMA R25, R41.reuse, R3, R25 ;  /* 0x0000000329197223 */ /* 0x040fe20000000019 */
[----:B------:R-:W-:Y:S01]  /*7130*/  FMUL R31, R38, R31 ;  /* 0x0000001f261f7220 */ /* 0x000fe20000400000 */
[C---:B------:R-:W-:Y:S01]  /*7140*/  SHF.L.U32 R2, R70.reuse, 0x10, RZ ;  /* 0x0000001046027819 */ /* 0x040fe200000006ff */
[----:B------:R-:W-:Y:S01]  /*7150*/  FFMA R26, R41, R4, R26 ;  /* 0x00000004291a7223 */ /* 0x000fe2000000001a */
[----:B------:R-:W-:Y:S01]  /*7160*/  LOP3.LUT R3, R70, 0xffff0000, RZ, 0xc0, !PT ;  /* 0xffff000046037812 */ /* 0x000fe200078ec0ff */
[C---:B------:R-:W-:Y:S01]  /*7170*/  FMUL R29, R38.reuse, R33 ;  /* 0x00000021261d7220 */ /* 0x040fe20000400000 */
[----:B------:R-:W-:Y:S01]  /*7180*/  SHF.L.U32 R4, R71, 0x10, RZ ;  /* 0x0000001047047819 */ /* 0x000fe200000006ff */
[C---:B------:R-:W-:Y:S01]  /*7190*/  FMUL R30, R38.reuse, R34 ;  /* 0x00000022261e7220 */ /* 0x040fe20000400000 */
[----:B------:R-:W-:Y:S01]  /*71a0*/  F2FP.BF16.F32.PACK_AB R17, R23, R18 ;  /* 0x000000121711723e */ /* 0x000fe200000010ff */
[----:B------:R-:W-:Y:S01]  /*71b0*/  FFMA R31, R41, R0, R31 ;  /* 0x00000000291f7223 */ /* 0x000fe2000000001f */
[----:B------:R-:W-:Y:S01]  /*71c0*/  FMUL R35, R38, R35 ;  /* 0x0000002326237220 */ /* 0x000fe20000400000 */
[----:B------:R-:W-:Y:S01]  /*71d0*/  F2FP.BF16.F32.PACK_AB R18, R21, R20 ;  /* 0x000000141512723e */ /* 0x000fe200000010ff */
[----:B------:R-:W-:Y:S01]  /*71e0*/  FFMA R28, R41, R2, R28 ;  /* 0x00000002291c7223 */ /* 0x000fe2000000001c */
[----:B------:R-:W-:Y:S01]  /*71f0*/  F2FP.BF16.F32.PACK_AB R19, R27, R22 ;  /* 0x000000161b13723e */ /* 0x000fe200000010ff */
[C---:B------:R-:W-:Y:S01]  /*7200*/  FFMA R29, R41.reuse, R3, R29 ;  /* 0x00000003291d7223 */ /* 0x040fe2000000001d */
[C---:B------:R-:W-:Y:S01]  /*7210*/  FFMA R30, R41.reuse, R4, R30 ;  /* 0x00000004291e7223 */ /* 0x040fe2000000001e */
[----:B------:R-:W-:Y:S01]  /*7220*/  FFMA R35, R41, R5, R35 ;  /* 0x0000000529237223 */ /* 0x000fe20000000023 */
[----:B------:R-:W-:Y:S01]  /*7230*/  F2FP.BF16.F32.PACK_AB R24, R25, R24 ;  /* 0x000000181918723e */ /* 0x000fe200000010ff */
[----:B------:R1:W-:Y:S01]  /*7240*/  STS.128 [R94+0x20], R16 ;  /* 0x000020105e007388 */ /* 0x0003e20000000c00 */
[----:B------:R-:W-:Y:S02]  /*7250*/  F2FP.BF16.F32.PACK_AB R25, R31, R26 ;  /* 0x0000001a1f19723e */ /* 0x000fe400000010ff */
[----:B------:R-:W-:Y:S02]  /*7260*/  F2FP.BF16.F32.PACK_AB R26, R29, R28 ;  /* 0x0000001c1d1a723e */ /* 0x000fe400000010ff */
[----:B------:R-:W-:Y:S05]  /*7270*/  F2FP.BF16.F32.PACK_AB R27, R35, R30 ;  /* 0x0000001e231b723e */ /* 0x000fea00000010ff */
[----:B------:R1:W-:Y:S01]  /*7280*/  STS.128 [R102+0x30], R24 ;  /* 0x0000301866007388 */ /* 0x0003e20000000c00 */
[----:B------:R-:W-:Y:S01]  /*7290*/  @!PT LDS RZ, [RZ] ;  /* 0x00000000fffff984 */ /* 0x000fe20000000800 */
[----:B------:R-:W-:Y:S01]  /*72a0*/  @!PT LDS RZ, [RZ] ;  /* 0x00000000fffff984 */ /* 0x000fe20000000800 */
[----:B------:R-:W-:Y:S01]  /*72b0*/  @!PT LDS RZ, [RZ] ;  /* 0x00000000fffff984 */ /* 0x000fe20000000800 */
[----:B------:R-:W-:Y:S01]  /*72c0*/  @!PT LDS RZ, [RZ] ;  /* 0x00000000fffff984 */ /* 0x000fe20000000800 */
[----:B------:R3:W-:Y:S07]  /*72d0*/  MEMBAR.ALL.CTA ;  /* 0x0000000000007992 */ /* 0x0007ee0000008000 */
[----:B---3--:R-:W3:Y:S02]  /*72e0*/  FENCE.VIEW.ASYNC.S ;  /* 0x00000000000073c6 */ /* 0x008ee40000000000 */
[----:B---3--:R-:W-:Y:S06]  /*72f0*/  BAR.SYNC.DEFER_BLOCKING 0x1, 0x80 ;  /* 0x0042000000007b1d */ /* 0x008fec0000010000 */
[----:B------:R-:W-:Y:S05]  /*7300*/  @P0 BRA `(.L_x_100) ;  /* 0x0000000000340947 */ /* 0x000fea0003800000 */
[----:B------:R-:W3:Y:S01]  /*7310*/  LDCU.64 UR6, c[0x0][0x348] ;  /* 0x00006900ff0677ac */ /* 0x000ee20008000a00 */
[----:B------:R-:W-:Y:S02]  /*7320*/  R2UR UR42, R99 ;  /* 0x00000000632a72ca */ /* 0x000fe400000e0000 */
[----:B------:R-:W-:Y:S01]  /*7330*/  R2UR UR43, R98 ;  /* 0x00000000622b72ca */ /* 0x000fe200000e0000 */
[----:B------:R-:W-:Y:S01]  /*7340*/  UIADD3 UR4, UPT, UPT, UR49, 0x200, URZ ;  /* 0x0000020031047890 */ /* 0x000fe2000fffe0ff */
[----:B------:R-:W-:Y:S02]  /*7350*/  R2UR UR44, R96 ;  /* 0x00000000602c72ca */ /* 0x000fe400000e0000 */
[----:B------:R-:W-:Y:S03]  /*7360*/  R2UR UR45, R97 ;  /* 0x00000000612d72ca */ /* 0x000fe600000e0000 */
[----:B------:R-:W-:Y:S05]  /*7370*/  IMAD.U32 R76, RZ, RZ, UR4 ;  /* 0x00000004ff4c7e24 */ /* 0x000fea000f8e00ff */
[----:B------:R-:W-:Y:S01]  /*7380*/  R2UR UR40, R76 ;  /* 0x000000004c2872ca */ /* 0x000fe200000e0000 */
[----:B---3--:R-:W-:Y:S04]  /*7390*/  UIADD3 UR4, UP0, UPT, UR6, 0x780, URZ ;  /* 0x0000078006047890 */ /* 0x008fe8000ff1e0ff */
[----:B------:R-:W-:Y:S09]  /*73a0*/  UIADD3.X UR5, UPT, UPT, URZ, UR7, URZ, UP0, !UPT ;  /* 0x00000007ff057290 */ /* 0x000ff200087fe4ff */
[----:B------:R3:W-:Y:S01]  /*73b0*/  UTMASTG.5D.IM2COL [UR40], [UR4] ;  /* 0x00000028040073b5 */ /* 0x0007e20008060000 */
[----:B------:R0:W-:Y:S01]  /*73c0*/  UTMACMDFLUSH ;  /* 0x00000000000079b7 */ /* 0x0001e20000000000 */
[----:B---3--:R-:W-:Y:S04]  /*73d0*/  DEPBAR.LE SB0, 0x1 ;  /* 0x000080400000791a */ /* 0x008fe80000000000 */
.L_x_100:
[----:B------:R-:W-:Y:S05]  /*73e0*/  BSYNC.RECONVERGENT B0 ;  /* 0x0000000000007941 */ /* 0x000fea0003800200 */
.L_x_99:
[----:B------:R-:W-:Y:S01]  /*73f0*/  BAR.SYNC.DEFER_BLOCKING 0x1, 0x80 ;  /* 0x0042000000007b1d */ /* 0x000fe20000010000 */
[----:B------:R-:W-:Y:S01]  /*7400*/  ISETP.NE.AND P1, PT, R101, RZ, PT ;  /* 0x000000ff6500720c */ /* 0x000fe20003f25270 */
[----:B------:R-:W-:Y:S01]  /*7410*/  UISETP.NE.AND UP0, UPT, UR53, URZ, UPT ;  /* 0x000000ff3500728c */ /* 0x000fe2000bf05270 */
[----:B------:R-:W-:Y:S11]  /*7420*/  LEA R2, R57, UR49, 0x3 ;  /* 0x0000003139027c11 */ /* 0x000ff6000f8e18ff */
[----:B------:R-:W-:Y:S01]  /*7430*/  @P1 SHF.L.U32 R4, R81, 0x1f, RZ ;  /* 0x0000001f51041819 */ /* 0x000fe200000006ff */
[----:B------:R-:W-:Y:S06]  /*7440*/  BRA.U !UP0, `(.L_x_101) ;  /* 0x0000000108247547 */ /* 0x000fec000b800000 */
[----:B------:R-:W3:Y:S01]  /*7450*/  S2R R0, SR_CgaCtaId ;  /* 0x0000000000007919 */ /* 0x000ee20000008800 */
[----:B------:R-:W-:Y:S01]  /*7460*/  IMAD.U32 R3, RZ, RZ, UR50 ;  /* 0x00000032ff037e24 */ /* 0x000fe2000f8e00ff */
[----:B------:R-:W-:Y:S04]  /*7470*/  UIADD3 UR4, UPT, UPT, UR50, 0x1, URZ ;  /* 0x0000000132047890 */ /* 0x000fe8000fffe0ff */
[----:B------:R-:W-:Y:S01]  /*7480*/  @P1 LEA R3, R3, UR49, 0x3 ;  /* 0x0000003103031c11 */ /* 0x000fe2000f8e18ff */
[----:B------:R-:W-:Y:S04]  /*7490*/  UISETP.NE.AND UP0, UPT, UR4, 0x4, UPT ;  /* 0x000000040400788c */ /* 0x000fe8000bf05270 */
[----:B------:R-:W-:Y:S01]  /*74a0*/  @P1 VIADD R3, R3, 0xe0 ;  /* 0x000000e003031836 */ /* 0x000fe20000000000 */
[----:B------:R-:W-:Y:S04]  /*74b0*/  USEL UR50, UR4, URZ, UP0 ;  /* 0x000000ff04327287 */ /* 0x000fe80008000000 */
[----:B---3--:R-:W-:Y:S04]  /*74c0*/  @P1 PRMT R0, R0, 0x654, R3 ;  /* 0x0000065400001816 */ /* 0x008fe80000000003 */
[----:B------:R3:W-:Y:S04]  /*74d0*/  @P1 SYNCS.ARRIVE.TRANS64.RED.A1T0 RZ, [R0+URZ], RZ ;  /* 0x000000ff00ff19a7 */ /* 0x0007e800081004ff */
.L_x_101:
[----:B------:R-:W4:Y:S01]  /*74e0*/  @P1 SYNCS.PHASECHK.TRANS64.TRYWAIT P0, [R2+URZ+0xc0], R4 ;  /* 0x0000c004020015a7 */ /* 0x000f2200080011ff */
[----:B------:R-:W-:Y:S01]  /*74f0*/  BSSY B1, `(.L_x_102) ;  /* 0x0000016000017945 */ /* 0x000fe20003800000 */
[----:B----4-:R-:W-:Y:S03]  /*7500*/  @P1 SEL R58, RZ, 0x1, !P0 ;  /* 0x00000001ff3a1807 */ /* 0x010fe60004000000 */
[----:B------:R-:W-:Y:S05]  /*7510*/  @!P1 BRA `(.L_x_103) ;  /* 0x00000000004c9947 */ /* 0x000fea0003800000 */
[----:B------:R-:W-:Y:S01]  /*7520*/  ISETP.NE.AND P0, PT, R58, RZ, PT ;  /* 0x000000ff3a00720c */ /* 0x000fe20003f05270 */
[----:B------:R-:W-:Y:S01]  /*7530*/  BSSY B0, `(.L_x_104) ;  /* 0x000000b000007945 */ /* 0x000fe20003800000 */
[----:B------:R-:W-:Y:S11]  /*7540*/  ISETP.NE.AND P1, PT, R59, RZ, PT ;  /* 0x000000ff3b00720c */ /* 0x000ff60003f25270 */
[----:B------:R-:W-:Y:S02]  /*7550*/  @!UPT UIADD3 URZ, UPT, UPT, URZ, URZ, URZ ;  /* 0x000000fffffff290 */ /* 0x000fe4000fffe0ff */
[C---:B------:R-:W-:Y:S01]  /*7560*/  @P1 IMAD R6, R57.reuse, 0x2000, R82 ;  /* 0x0000200039061824 */ /* 0x040fe200078e0252 */
[C---:B------:R-:W-:Y:S01]  /*7570*/  @P1 LEA R4, R57.reuse, R94, 0xd ;  /* 0x0000005e39041211 */ /* 0x040fe200078e68ff */
[C---:B------:R-:W-:Y:S02]  /*7580*/  @P1 IMAD R5, R57.reuse, 0x2000, R95 ;  /* 0x0000200039051824 */ /* 0x040fe400078e025f */
[----:B------:R-:W-:Y:S01]  /*7590*/  @P1 IMAD R3, R57, 0x2000, R102 ;  /* 0x0000200039031824 */ /* 0x000fe200078e0266 */
[----:B------:R-:W-:Y:S06]  /*75a0*/  @P0 BRA `(.L_x_105) ;  /* 0x00000000000c0947 */ /* 0x000fec0003800000 */
[----:B---3--:R-:W-:Y:S04]  /*75b0*/  SHF.L.U32 R0, R81, 0x1f, RZ ;  /* 0x0000001f51007819 */ /* 0x008fe800000006ff */
[----:B------:R-:W3:Y:S02]  /*75c0*/  SYNCS.PHASECHK.TRANS64.TRYWAIT P0, [R2+URZ+0xc0], R0 ;  /* 0x0000c000020075a7 */ /* 0x000ee400080011ff */
[----:B---3--:R-:W-:Y:S05]  /*75d0*/  @!P0 BRA `(.L_x_106) ;  /* 0x0000003000ec8947 */ /* 0x008fea0003800000 */
.L_x_105:
[----:B------:R-:W-:Y:S05]  /*75e0*/  BSYNC B0 ;  /* 0x0000000000007941 */ /* 0x000fea0003800000 */
.L_x_104:
[----:B------:R-:W-:Y:S02]  /*75f0*/  ISETP.NE.AND P0, PT, R59, RZ, PT ;  /* 0x000000ff3b00720c */ /* 0x000fe40003f05270 */
[----:B------:R-:W-:Y:S11]  /*7600*/  IADD3 R57, PT, PT, R57, 0x1, RZ ;  /* 0x0000000139397810 */ /* 0x000ff60007ffe0ff */
[----:B------:R4:W1:Y:S04]  /*7610*/  @P0 LDS.128 R48, [R6] ;  /* 0x0000000006300984 */ /* 0x0008680000000c00 */
[----:B------:R4:W1:Y:S04]  /*7620*/  @P0 LDS.128 R52, [R5+0x10] ;  /* 0x0000100005340984 */ /* 0x0008680000000c00 */
[----:B------:R4:W1:Y:S04]  /*7630*/  @P0 LDS.128 R60, [R4+0x20] ;  /* 0x00002000043c0984 */ /* 0x0008680000000c00 */
[----:B------:R4:W1:Y:S02]  /*7640*/  @P0 LDS.128 R68, [R3+0x30] ;  /* 0x0000300003440984 */ /* 0x0008640000000c00 */
.L_x_103:
[----:B------:R-:W-:Y:S05]  /*7650*/  BSYNC B1 ;  /* 0x0000000000017941 */ /* 0x000fea0003800000 */
.L_x_102:
[----:B---3--:R-:W-:Y:S05]  /*7660*/  VIADD R0, R39, 0x20 ;  /* 0x0000002027007836 */ /* 0x008fea0000000000 */
[----:B------:R-:W-:Y:S04]  /*7670*/  SHF.R.U32.HI R0, RZ, 0x15, R0 ;  /* 0x00000015ff007819 */ /* 0x000fe80000011600 */
[----:B------:R-:W-:Y:S11]  /*7680*/  LOP3.LUT P0, RZ, R0, 0x3, R86, 0x48, !PT ;  /* 0x0000000300ff7812 */ /* 0x000ff60007804856 */
[----:B------:R-:W-:Y:S02]  /*7690*/  @!UPT UIADD3 URZ, UPT, UPT, URZ, URZ, URZ ;  /* 0x000000fffffff290 */ /* 0x000fe4000fffe0ff */
[----:B------:R-:W-:Y:S05]  /*76a0*/  @!P0 BRA `(.L_x_107) ;  /* 0x0000000000408947 */ /* 0x000fea0003800000 */
[----:B------:R-:W3:Y:S01]  /*76b0*/  LDCU.64 UR8, c[0x4][0x70] ;  /* 0x01000e00ff0877ac */ /* 0x000ee20008000a00 */
[----:B----4-:R-:W-:Y:S01]  /*76c0*/  MOV R3, 0x0 ;  /* 0x0000000000037802 */ /* 0x010fe20000000f00 */
[----:B------:R-:W-:Y:S02]  /*76d0*/  HFMA2 R12, -RZ, RZ, 0, 5.9604644775390625e-08 ;  /* 0x00000001ff0c7431 */ /* 0x000fe400000001ff */
[----:B-1----:R-:W-:Y:S02]  /*76e0*/  IMAD.MOV.U32 R8, RZ, RZ, 0x192 ;  /* 0x00000192ff087424 */ /* 0x002fe400078e00ff */
[----:B------:R-:W-:Y:S01]  /*76f0*/  IMAD.MOV.U32 R13, RZ, RZ, RZ ;  /* 0x000000ffff0d7224 */ /* 0x000fe200078e00ff */
[----:B------:R-:W1:Y:S01]  /*7700*/  LDCU.64 UR6, c[0x4][0x78] ;  /* 0x01000f00ff0677ac */ /* 0x000e620008000a00 */
[----:B------:R-:W4:Y:S01]  /*7710*/  LDC.64 R2, c[0x4][R3] ;  /* 0x0100000003027b82 */ /* 0x000f220000000a00 */
[----:B------:R-:W5:Y:S01]  /*7720*/  LDCU.64 UR4, c[0x4][0x10] ;  /* 0x01000200ff0477ac */ /* 0x000f620008000a00 */
[----:B---3--:R-:W-:Y:S01]  /*7730*/  MOV R5, UR9 ;  /* 0x0000000900057c02 */ /* 0x008fe20008000f00 */
[----:B------:R-:W-:Y:S01]  /*7740*/  IMAD.U32 R4, RZ, RZ, UR8 ;  /* 0x00000008ff047e24 */ /* 0x000fe2000f8e00ff */
[----:B-1----:R-:W-:Y:S01]  /*7750*/  MOV R7, UR7 ;  /* 0x0000000700077c02 */ /* 0x002fe20008000f00 */
[----:B------:R-:W-:Y:S01]  /*7760*/  IMAD.U32 R6, RZ, RZ, UR6 ;  /* 0x00000006ff067e24 */ /* 0x000fe2000f8e00ff */
[----:B-----5:R-:W-:Y:S01]  /*7770*/  MOV R11, UR5 ;  /* 0x00000005000b7c02 */ /* 0x020fe20008000f00 */
[----:B------:R-:W-:Y:S02]  /*7780*/  IMAD.U32 R10, RZ, RZ, UR4 ;  /* 0x00000004ff0a7e24 */ /* 0x000fe4000f8e00ff */
[----:B------:R-:W-:Y:S07]  /*7790*/  LEPC R20, `(.L_x_107) ;  /* 0x000000001014794e */ /* 0x000fee0000000000 */
[----:B--2-4-:R-:W-:Y:S05]  /*77a0*/  CALL.ABS.NOINC R2 ;  /* 0x0000000002007343 */ /* 0x014fea0003c00000 */
.L_x_107:
[----:B-1--4-:R-:W-:Y:S01]  /*77b0*/  SHF.L.U32 R3, R48, 0x10, RZ ;  /* 0x0000001030037819 */ /* 0x012fe200000006ff */
[----:B------:R-:W-:Y:S05]  /*77c0*/  WARPSYNC.ALL ;  /* 0x0000000000007948 */ /* 0x000fea0003800000 */
[----:B------:R-:W-:Y:S01]  /*77d0*/  R2UR UR4, R39 ;  /* 0x00000000270472ca */ /* 0x000fe200000e0000 */
[----:B------:R-:W1:Y:S01]  /*77e0*/  S2R R103, SR_CgaCtaId ;  /* 0x0000000000677919 */ /* 0x000e620000008800 */
[C---:B------:R-:W-:Y:S01]  /*77f0*/  SHF.L.U32 R40, R50.reuse, 0x10, RZ ;  /* 0x0000001032287819 */ /* 0x040fe200000006ff */
[----:B------:R-:W-:Y:S01]  /*7800*/  BSSY.RECONVERGENT B0, `(.L_x_108) ;  /* 0x0000090000007945 */ /* 0x000fe20003800200 */
[----:B------:R-:W-:Y:S02]  /*7810*/  LOP3.LUT R42, R50, 0xffff0000, RZ, 0xc0, !PT ;  /* 0xffff0000322a7812 */ /* 0x000fe400078ec0ff */
[C---:B------:R-:W-:Y:S02]  /*7820*/  SHF.L.U32 R43, R51.reuse, 0x10, RZ ;  /* 0x00000010332b7819 */ /* 0x040fe400000006ff */
[----:B------:R-:W-:Y:S02]  /*7830*/  LOP3.LUT R44, R51, 0xffff0000, RZ, 0xc0, !PT ;  /* 0xffff0000332c7812 */ /* 0x000fe400078ec0ff */
[----:B------:R-:W-:Y:S02]  /*7840*/  ISETP.NE.AND P6, PT, R101, RZ, PT ;  /* 0x000000ff6500720c */ /* 0x000fe40003fc5270 */
[----:B------:R-:W-:Y:S01]  /*7850*/  ISETP.NE.AND P0, PT, R84, RZ, PT ;  /* 0x000000ff5400720c */ /* 0x000fe20003f05270 */
[----:B------:R-:W3:Y:S02]  /*7860*/  LDTM.x32 R4, tmem[UR4+0x20] ;  /* 0x00002004000479ee */ /* 0x000ee400082c0000 */
[----:B---3--:R-:W-:Y:S01]  /*7870*/  FMUL R0, R38, R4 ;  /* 0x0000000426007220 */ /* 0x008fe20000400000 */
[----:B------:R-:W-:Y:S01]  /*7880*/  LOP3.LUT R4, R48, 0xffff0000, RZ, 0xc0, !PT ;  /* 0xffff000030047812 */ /* 0x000fe200078ec0ff */
[C---:B------:R-:W-:Y:S01]  /*7890*/  FMUL R2, R38.reuse, R5 ;  /* 0x0000000526027220 */ /* 0x040fe20000400000 */
[----:B------:R-:W-:Y:S01]  /*78a0*/  SHF.L.U32 R5, R49, 0x10, RZ ;  /* 0x0000001031057819 */ /* 0x000fe200000006ff */
[C---:B------:R-:W-:Y:S01]  /*78b0*/  FFMA R0, R41.reuse, R3, R0 ;  /* 0x0000000329007223 */ /* 0x040fe20000000000 */
[C---:B------:R-:W-:Y:S01]  /*78c0*/  FMUL R3, R38.reuse, R6 ;  /* 0x0000000626037220 */ /* 0x040fe20000400000 */
[----:B------:R-:W-:Y:S01]  /*78d0*/  FFMA R2, R41, R4, R2 ;  /* 0x0000000429027223 */ /* 0x000fe20000000002 */
[----:B------:R-:W-:Y:S01]  /*78e0*/  LOP3.LUT R4, R49, 0xffff0000, RZ, 0xc0, !PT ;  /* 0xffff000031047812 */ /* 0x000fe200078ec0ff */
[C---:B------:R-:W-:Y:S01]  /*78f0*/  FMUL R7, R38.reuse, R7 ;  /* 0x0000000726077220 */ /* 0x040fe20000400000 */
[C---:B------:R-:W-:Y:S01]  /*7900*/  FFMA R3, R41.reuse, R5, R3 ;  /* 0x0000000529037223 */ /* 0x040fe20000000003 */
[C---:B------:R-:W-:Y:S01]  /*7910*/  FMUL R5, R38.reuse, R9 ;  /* 0x0000000926057220 */ /* 0x040fe20000400000 */
[C---:B------:R-:W-:Y:S01]  /*7920*/  FMUL R6, R38.reuse, R10 ;  /* 0x0000000a26067220 */ /* 0x040fe20000400000 */
[----:B------:R-:W-:Y:S01]  /*7930*/  FFMA R7, R41, R4, R7 ;  /* 0x0000000429077223 */ /* 0x000fe20000000007 */
[C---:B------:R-:W-:Y:S01]  /*7940*/  FMUL R4, R38.reuse, R8 ;  /* 0x0000000826047220 */ /* 0x040fe20000400000 */
[C---:B------:R-:W-:Y:S01]  /*7950*/  FMUL R11, R38.reuse, R11 ;  /* 0x0000000b260b7220 */ /* 0x040fe20000400000 */
[C---:B------:R-:W-:Y:S01]  /*7960*/  FMUL R8, R38.reuse, R19 ;  /* 0x0000001326087220 */ /* 0x040fe20000400000 */
[----:B------:R-:W-:Y:S01]  /*7970*/  FMUL R19, R38, R30 ;  /* 0x0000001e26137220 */ /* 0x000fe20000400000 */
[----:B------:R-:W-:Y:S01]  /*7980*/  F2FP.BF16.F32.PACK_AB R45, R7, R3 ;  /* 0x00000003072d723e */ /* 0x000fe200000010ff */
[C---:B------:R-:W-:Y:S01]  /*7990*/  FFMA R4, R41.reuse, R40, R4 ;  /* 0x0000002829047223 */ /* 0x040fe20000000004 */
[----:B------:R-:W-:Y:S01]  /*79a0*/  SHF.L.U32 R40, R52, 0x10, RZ ;  /* 0x0000001034287819 */ /* 0x000fe200000006ff */
[C---:B------:R-:W-:Y:S01]  /*79b0*/  FFMA R5, R41.reuse, R42, R5 ;  /* 0x0000002a29057223 */ /* 0x040fe20000000005 */
[C---:B------:R-:W-:Y:S01]  /*79c0*/  FFMA R6, R41.reuse, R43, R6 ;  /* 0x0000002b29067223 */ /* 0x040fe20000000006 */
[----:B------:R-:W-:Y:S01]  /*79d0*/  FFMA R11, R41, R44, R11 ;  /* 0x0000002c290b7223 */ /* 0x000fe2000000000b */
[----:B------:R-:W-:Y:S01]  /*79e0*/  F2FP.BF16.F32.PACK_AB R44, R2, R0 ;  /* 0x00000000022c723e */ /* 0x000fe200000010ff */
[C---:B------:R-:W-:Y:S01]  /*79f0*/  FMUL R3, R38.reuse, R14 ;  /* 0x0000000e26037220 */ /* 0x040fe20000400000 */
[----:B------:R-:W-:Y:S01]  /*7a00*/  F2FP.BF16.F32.PACK_AB R46, R5, R4 ;  /* 0x00000004052e723e */ /* 0x000fe200000010ff */
[----:B------:R-:W-:Y:S01]  /*7a10*/  FMUL R14, R38, R25 ;  /* 0x00000019260e7220 */ /* 0x000fe20000400000 */
[----:B------:R-:W-:Y:S01]  /*7a20*/  LOP3.LUT R25, R52, 0xffff0000, RZ, 0xc0, !PT ;  /* 0xffff000034197812 */ /* 0x000fe200078ec0ff */
[C---:B------:R-:W-:Y:S01]  /*7a30*/  FMUL R0, R38.reuse, R12 ;  /* 0x0000000c26007220 */ /* 0x040fe20000400000 */
[----:B------:R-:W-:Y:S01]  /*7a40*/  F2FP.BF16.F32.PACK_AB R47, R11, R6 ;  /* 0x000000060b2f723e */ /* 0x000fe200000010ff */
[C---:B------:R-:W-:Y:S01]  /*7a50*/  FMUL R2, R38.reuse, R13 ;  /* 0x0000000d26027220 */ /* 0x040fe20000400000 */
[C---:B------:R-:W-:Y:S01]  /*7a60*/  FMUL R4, R38.reuse, R15 ;  /* 0x0000000f26047220 */ /* 0x040fe20000400000 */
[----:B------:R-:W-:Y:S01]  /*7a70*/  FMUL R15, R38, R26 ;  /* 0x0000001a260f7220 */ /* 0x000fe20000400000 */
[----:B------:R-:W-:Y:S01]  /*7a80*/  SHF.L.U32 R26, R53, 0x10, RZ ;  /* 0x00000010351a7819 */ /* 0x000fe200000006ff */
[C---:B------:R-:W-:Y:S01]  /*7a90*/  FFMA R0, R41.reuse, R40, R0 ;  /* 0x0000002829007223 */ /* 0x040fe20000000000 */
[----:B------:R-:W-:Y:S01]  /*7aa0*/  FFMA R2, R41, R25, R2 ;  /* 0x0000001929027223 */ /* 0x000fe20000000002 */
[----:B------:R-:W-:Y:S01]  /*7ab0*/  SHF.L.U32 R25, R54, 0x10, RZ ;  /* 0x0000001036197819 */ /* 0x000fe200000006ff */
[C---:B------:R-:W-:Y:S01]  /*7ac0*/  FMUL R5, R38.reuse, R16 ;  /* 0x0000001026057220 */ /* 0x040fe20000400000 */
[C---:B------:R-:W-:Y:S01]  /*7ad0*/  FMUL R16, R38.reuse, R27 ;  /* 0x0000001b26107220 */ /* 0x040fe20000400000 */
[----:B------:R-:W-:Y:S01]  /*7ae0*/  LOP3.LUT R27, R53, 0xffff0000, RZ, 0xc0, !PT ;  /* 0xffff0000351b7812 */ /* 0x000fe200078ec0ff */
[C---:B------:R-:W-:Y:S01]  /*7af0*/  FMUL R6, R38.reuse, R17 ;  /* 0x0000001126067220 */ /* 0x040fe20000400000 */
[----:B------:R-:W-:Y:S01]  /*7b00*/  FMUL R17, R38, R28 ;  /* 0x0000001c26117220 */ /* 0x000fe20000400000 */
[----:B------:R-:W-:Y:S01]  /*7b10*/  F2FP.BF16.F32.PACK_AB R28, R2, R0 ;  /* 0x00000000021c723e */ /* 0x000fe200000010ff */
[----:B------:R-:W-:Y:S01]  /*7b20*/  FFMA R3, R41, R26, R3 ;  /* 0x0000001a29037223 */ /* 0x000fe20000000003 */
[----:B------:R-:W-:Y:S01]  /*7b30*/  LOP3.LUT R26, R54, 0xffff0000, RZ, 0xc0, !PT ;  /* 0xffff0000361a7812 */ /* 0x000fe200078ec0ff */
[----:B------:R-:W-:Y:S01]  /*7b40*/  STS.128 [R82+0x2000], R44 ;  /* 0x0020002c52007388 */ /* 0x000fe20000000c00 */
[----:B------:R-:W-:Y:S01]  /*7b50*/  SHF.L.U32 R0, R55, 0x10, RZ ;  /* 0x0000001037007819 */ /* 0x000fe200000006ff */
[----:B------:R-:W-:Y:S01]  /*7b60*/  FFMA R4, R41, R27, R4 ;  /* 0x0000001b29047223 */ /* 0x000fe20000000004 */
[----:B------:R-:W-:Y:S01]  /*7b70*/  LOP3.LUT R2, R55, 0xffff0000, RZ, 0xc0, !PT ;  /* 0xffff000037027812 */ /* 0x000fe200078ec0ff */
[C---:B------:R-:W-:Y:S01]  /*7b80*/  FMUL R7, R38.reuse, R18 ;  /* 0x0000001226077220 */ /* 0x040fe20000400000 */
[C---:B------:R-:W-:Y:S01]  /*7b90*/  FFMA R5, R41.reuse, R25, R5 ;  /* 0x0000001929057223 */ /* 0x040fe20000000005 */
[C---:B------:R-:W-:Y:S01]  /*7ba0*/  FFMA R6, R41.reuse, R26, R6 ;  /* 0x0000001a29067223 */ /* 0x040fe20000000006 */
[----:B------:R-:W-:Y:S01]  /*7bb0*/  FMUL R18, R38, R29 ;  /* 0x0000001d26127220 */ /* 0x000fe20000400000 */
[----:B------:R-:W-:Y:S01]  /*7bc0*/  F2FP.BF16.F32.PACK_AB R29, R4, R3 ;  /* 0x00000003041d723e */ /* 0x000fe200000010ff */
[C---:B------:R-:W-:Y:S01]  /*7bd0*/  FFMA R7, R41.reuse, R0, R7 ;  /* 0x0000000029077223 */ /* 0x040fe20000000007 */
[C---:B------:R-:W-:Y:S01]  /*7be0*/  SHF.L.U32 R0, R60.reuse, 0x10, RZ ;  /* 0x000000103c007819 */ /* 0x040fe200000006ff */
[----:B------:R-:W-:Y:S01]  /*7bf0*/  FFMA R8, R41, R2, R8 ;  /* 0x0000000229087223 */ /* 0x000fe20000000008 */
[----:B------:R-:W-:Y:S01]  /*7c00*/  LOP3.LUT R3, R60, 0xffff0000, RZ, 0xc0, !PT ;  /* 0xffff00003c037812 */ /* 0x000fe200078ec0ff */
[C---:B------:R-:W-:Y:S01]  /*7c10*/  FMUL R9, R38.reuse, R20 ;  /* 0x0000001426097220 */ /* 0x040fe20000400000 */
[----:B------:R-:W-:Y:S01]  /*7c20*/  SHF.L.U32 R2, R61, 0x10, RZ ;  /* 0x000000103d027819 */ /* 0x000fe200000006ff */
[----:B------:R-:W-:Y:S01]  /*7c30*/  FMUL R10, R38, R21 ;  /* 0x00000015260a7220 */ /* 0x000fe20000400000 */
[----:B------:R-:W-:Y:S01]  /*7c40*/  F2FP.BF16.F32.PACK_AB R30, R6, R5 ;  /* 0x00000005061e723e */ /* 0x000fe200000010ff */
[----:B------:R-:W-:Y:S01]  /*7c50*/  FMUL R11, R38, R22 ;  /* 0x00000016260b7220 */ /* 0x000fe20000400000 */
[----:B------:R-:W-:Y:S01]  /*7c60*/  SHF.L.U32 R4, R71, 0x10, RZ ;  /* 0x0000001047047819 */ /* 0x000fe200000006ff */
[----:B------:R-:W-:Y:S01]  /*7c70*/  FFMA R9, R41, R0, R9 ;  /* 0x0000000029097223 */ /* 0x000fe20000000009 */
[----:B------:R-:W-:Y:S01]  /*7c80*/  LOP3.LUT R0, R61, 0xffff0000, RZ, 0xc0, !PT ;  /* 0xffff00003d007812 */ /* 0x000fe200078ec0ff */
[----:B------:R-:W-:Y:S01]  /*7c90*/  FFMA R10, R41, R3, R10 ;  /* 0x00000003290a7223 */ /* 0x000fe2000000000a */
[----:B------:R-:W-:Y:S01]  /*7ca0*/  SHF.L.U32 R3, R63, 0x10, RZ ;  /* 0x000000103f037819 */ /* 0x000fe200000006ff */
[----:B------:R-:W-:Y:S01]  /*7cb0*/  FFMA R11, R41, R2, R11 ;  /* 0x00000002290b7223 */ /* 0x000fe2000000000b */
[----:B------:R-:W-:Y:S01]  /*7cc0*/  SHF.L.U32 R2, R62, 0x10, RZ ;  /* 0x000000103e027819 */ /* 0x000fe200000006ff */
[C---:B------:R-:W-:Y:S01]  /*7cd0*/  FMUL R12, R38.reuse, R23 ;  /* 0x00000017260c7220 */ /* 0x040fe20000400000 */
[----:B------:R-:W-:Y:S01]  /*7ce0*/  LOP3.LUT R5, R71, 0xffff0000, RZ, 0xc0, !PT ;  /* 0xffff000047057812 */ /* 0x000fe200078ec0ff */
[C---:B------:R-:W-:Y:S01]  /*7cf0*/  FMUL R13, R38.reuse, R24 ;  /* 0x00000018260d7220 */ /* 0x040fe20000400000 */
[----:B------:R-:W-:Y:S01]  /*7d00*/  FMUL R20, R38, R31 ;  /* 0x0000001f26147220 */ /* 0x000fe20000400000 */
[----:B------:R-:W-:Y:S01]  /*7d10*/  F2FP.BF16.F32.PACK_AB R31, R8, R7 ;  /* 0x00000007081f723e */ /* 0x000fe200000010ff */
[C---:B------:R-:W-:Y:S01]  /*7d20*/  FFMA R12, R41.reuse, R0, R12 ;  /* 0x00000000290c7223 */ /* 0x040fe2000000000c */
[----:B------:R-:W-:Y:S01]  /*7d30*/  LOP3.LUT R0, R62, 0xffff0000, RZ, 0xc0, !PT ;  /* 0xffff00003e007812 */ /* 0x000fe200078ec0ff */
[----:B------:R-:W-:Y:S01]  /*7d40*/  FFMA R13, R41, R2, R13 ;  /* 0x00000002290d7223 */ /* 0x000fe2000000000d */
[----:B------:R-:W-:Y:S01]  /*7d50*/  LOP3.LUT R2, R63, 0xffff0000, RZ, 0xc0, !PT ;  /* 0xffff00003f027812 */ /* 0x000fe200078ec0ff */
[----:B------:R-:W-:Y:S01]  /*7d60*/  FMUL R21, R38, R32 ;  /* 0x0000002026157220 */ /* 0x000fe20000400000 */
[----:B------:R-:W-:Y:S01]  /*7d70*/  F2FP.BF16.F32.PACK_AB R8, R10, R9 ;  /* 0x000000090a08723e */ /* 0x000fe200000010ff */
[C---:B------:R-:W-:Y:S01]  /*7d80*/  FFMA R14, R41.reuse, R0, R14 ;  /* 0x00000000290e7223 */ /* 0x040fe2000000000e */
[----:B------:R-:W-:Y:S01]  /*7d90*/  SHF.L.U32 R0, R68, 0x10, RZ ;  /* 0x0000001044007819 */ /* 0x000fe200000006ff */
[----:B------:R-:W-:Y:S01]  /*7da0*/  STS.128 [R95+0x2010], R28 ;  /* 0x0020101c5f007388 */ /* 0x000fe20000000c00 */
[----:B------:R-:W-:Y:S01]  /*7db0*/  F2FP.BF16.F32.PACK_AB R9, R12, R11 ;  /* 0x0000000b0c09723e */ /* 0x000fe200000010ff */
[----:B------:R-:W-:Y:S01]  /*7dc0*/  FFMA R15, R41, R3, R15 ;  /* 0x00000003290f7223 */ /* 0x000fe2000000000f */
[----:B------:R-:W-:Y:S01]  /*7dd0*/  SHF.L.U32 R3, R69, 0x10, RZ ;  /* 0x0000001045037819 */ /* 0x000fe200000006ff */
[C---:B------:R-:W-:Y:S01]  /*7de0*/  FFMA R16, R41.reuse, R2, R16 ;  /* 0x0000000229107223 */ /* 0x040fe20000000010 */
[----:B------:R-:W-:Y:S01]  /*7df0*/  LOP3.LUT R2, R68, 0xffff0000, RZ, 0xc0, !PT ;  /* 0xffff000044027812 */ /* 0x000fe200078ec0ff */
[----:B------:R-:W-:Y:S01]  /*7e00*/  FFMA R17, R41, R0, R17 ;  /* 0x0000000029117223 */ /* 0x000fe20000000011 */
[----:B------:R-:W-:Y:S01]  /*7e10*/  LOP3.LUT R0, R69, 0xffff0000, RZ, 0xc0, !PT ;  /* 0xffff000045007812 */ /* 0x000fe200078ec0ff */
[C---:B------:R-:W-:Y:S01]  /*7e20*/  FMUL R22, R38.reuse, R33 ;  /* 0x0000002126167220 */ /* 0x040fe20000400000 */
[----:B------:R-:W-:Y:S01]  /*7e30*/  FMUL R23, R38, R34 ;  /* 0x0000002226177220 */ /* 0x000fe20000400000 */
[C---:B------:R-:W-:Y:S01]  /*7e40*/  FFMA R18, R41.reuse, R2, R18 ;  /* 0x0000000229127223 */ /* 0x040fe20000000012 */
[C---:B------:R-:W-:Y:S01]  /*7e50*/  FFMA R19, R41.reuse, R3, R19 ;  /* 0x0000000329137223 */ /* 0x040fe20000000013 */
[C---:B------:R-:W-:Y:S01]  /*7e60*/  SHF.L.U32 R2, R70.reuse, 0x10, RZ ;  /* 0x0000001046027819 */ /* 0x040fe200000006ff */
[C---:B------:R-:W-:Y:S01]  /*7e70*/  FFMA R20, R41.reuse, R0, R20 ;  /* 0x0000000029147223 */ /* 0x040fe20000000014 */
[----:B------:R-:W-:Y:S01]  /*7e80*/  LOP3.LUT R3, R70, 0xffff0000, RZ, 0xc0, !PT ;  /* 0xffff000046037812 */ /* 0x000fe200078ec0ff */
[----:B------:R-:W-:Y:S01]  /*7e90*/  FMUL R24, R38, R35 ;  /* 0x0000002326187220 */ /* 0x000fe20000400000 */
[----:B------:R-:W-:Y:S01]  /*7ea0*/  F2FP.BF16.F32.PACK_AB R10, R14, R13 ;  /* 0x0000000d0e0a723e */ /* 0x000fe200000010ff */
[C---:B------:R-:W-:Y:S01]  /*7eb0*/  FFMA R21, R41.reuse, R2, R21 ;  /* 0x0000000229157223 */ /* 0x040fe20000000015 */
[----:B------:R-:W-:Y:S01]  /*7ec0*/  F2FP.BF16.F32.PACK_AB R11, R16, R15 ;  /* 0x0000000f100b723e */ /* 0x000fe200000010ff */
[C---:B------:R-:W-:Y:S01]  /*7ed0*/  FFMA R22, R41.reuse, R3, R22 ;  /* 0x0000000329167223 */ /* 0x040fe20000000016 */
[C---:B------:R-:W-:Y:S01]  /*7ee0*/  FFMA R23, R41.reuse, R4, R23 ;  /* 0x0000000429177223 */ /* 0x040fe20000000017 */
[----:B------:R-:W-:Y:S01]  /*7ef0*/  FFMA R24, R41, R5, R24 ;  /* 0x0000000529187223 */ /* 0x000fe20000000018 */
[----:B------:R-:W-:Y:S01]  /*7f00*/  F2FP.BF16.F32.PACK_AB R4, R18, R17 ;  /* 0x000000111204723e */ /* 0x000fe200000010ff */
[----:B------:R-:W-:Y:S01]  /*7f10*/  STS.128 [R94+0x2020], R8 ;  /* 0x002020085e007388 */ /* 0x000fe20000000c00 */
[----:B------:R-:W-:Y:S02]  /*7f20*/  F2FP.BF16.F32.PACK_AB R5, R20, R19 ;  /* 0x000000131405723e */ /* 0x000fe400000010ff */
[----:B------:R-:W-:Y:S02]  /*7f30*/  F2FP.BF16.F32.PACK_AB R6, R22, R21 ;  /* 0x000000151606723e */ /* 0x000fe400000010ff */
[----:B------:R-:W-:Y:S02]  /*7f40*/  F2FP.BF16.F32.PACK_AB R7, R24, R23 ;  /* 0x000000171807723e */ /* 0x000fe400000010ff */
[----:B------:R-:W-:Y:S02]  /*7f50*/  MOV R0, UR50 ;  /* 0x0000003200007c02 */ /* 0x000fe40008000f00 */
[----:B------:R-:W-:Y:S01]  /*7f60*/  @P6 SHF.L.U32 R2, R81, 0x1f, RZ ;  /* 0x0000001f51026819 */ /* 0x000fe200000006ff */
[----:B------:R3:W-:Y:S01]  /*7f70*/  STS.128 [R102+0x2030], R4 ;  /* 0x0020300466007388 */ /* 0x0007e20000000c00 */
[----:B------:R-:W-:Y:S04]  /*7f80*/  @P6 LEA R0, R0, UR49, 0x3 ;  /* 0x0000003100006c11 */ /* 0x000fe8000f8e18ff */
[----:B------:R-:W-:Y:S01]  /*7f90*/  @P6 IADD3 R0, PT, PT, R0, 0xe0, RZ ;  /* 0x000000e000006810 */ /* 0x000fe20007ffe0ff */
[----:B------:R-:W-:Y:S01]  /*7fa0*/  @!PT LDS RZ, [RZ] ;  /* 0x00000000fffff984 */ /* 0x000fe20000000800 */
[----:B------:R-:W-:Y:S01]  /*7fb0*/  @!PT LDS RZ, [RZ] ;  /* 0x00000000fffff984 */ /* 0x000fe20000000800 */
[----:B------:R-:W-:Y:S01]  /*7fc0*/  @!PT LDS RZ, [RZ] ;  /* 0x00000000fffff984 */ /* 0x000fe20000000800 */
[----:B------:R-:W-:Y:S01]  /*7fd0*/  @!PT LDS RZ, [RZ] ;  /* 0x00000000fffff984 */ /* 0x000fe20000000800 */
[----:B------:R4:W-:Y:S06]  /*7fe0*/  MEMBAR.ALL.CTA ;  /* 0x0000000000007992 */ /* 0x0009ec0000008000 */
[----:B----4-:R-:W4:Y:S01]  /*7ff0*/  FENCE.VIEW.ASYNC.S ;  /* 0x00000000000073c6 */ /* 0x010f220000000000 */
[----:B-1----:R-:W-:Y:S02]  /*8000*/  @P6 PRMT R0, R103, 0x654, R0 ;  /* 0x0000065467006816 */ /* 0x002fe40000000000 */
[----:B---3--:R-:W-:Y:S01]  /*8010*/  LEA R6, R57, UR49, 0x3 ;  /* 0x0000003139067c11 */ /* 0x008fe2000f8e18ff */
[----:B----4-:R-:W-:Y:S06]  /*8020*/  BAR.SYNC.DEFER_BLOCKING 0x1, 0x80 ;  /* 0x0042000000007b1d */ /* 0x010fec0000010000 */
[----:B------:R-:W-:Y:S05]  /*8030*/  @P0 BRA `(.L_x_109) ;  /* 0x0000000000300947 */ /* 0x000fea0003800000 */
[----:B------:R-:W1:Y:S01]  /*8040*/  LDCU.64 UR6, c[0x0][0x348] ;  /* 0x00006900ff0677ac */ /* 0x000e620008000a00 */
[----:B------:R-:W-:Y:S02]  /*8050*/  R2UR UR10, R99 ;  /* 0x00000000630a72ca */ /* 0x000fe400000e0000 */
[----:B------:R-:W-:Y:S01]  /*8060*/  R2UR UR11, R98 ;  /* 0x00000000620b72ca */ /* 0x000fe200000e0000 */
[----:B------:R-:W-:Y:S01]  /*8070*/  UIADD3 UR9, UPT, UPT, UR41, 0x20, URZ ;  /* 0x0000002029097890 */ /* 0x000fe2000fffe0ff */
[----:B------:R-:W-:Y:S01]  /*8080*/  R2UR UR12, R96 ;  /* 0x00000000600c72ca */ /* 0x000fe200000e0000 */
[----:B------:R-:W-:Y:S01]  /*8090*/  UIADD3 UR8, UPT, UPT, UR49, 0x2200, URZ ;  /* 0x0000220031087890 */ /* 0x000fe2000fffe0ff */
[----:B------:R-:W-:Y:S01]  /*80a0*/  R2UR UR13, R97 ;  /* 0x00000000610d72ca */ /* 0x000fe200000e0000 */
[----:B-1----:R-:W-:Y:S04]  /*80b0*/  UIADD3 UR4, UP0, UPT, UR6, 0x780, URZ ;  /* 0x0000078006047890 */ /* 0x002fe8000ff1e0ff */
[----:B------:R-:W-:Y:S09]  /*80c0*/  UIADD3.X UR5, UPT, UPT, URZ, UR7, URZ, UP0, !UPT ;  /* 0x00000007ff057290 */ /* 0x000ff200087fe4ff */
[----:B------:R1:W-:Y:S01]  /*80d0*/  UTMASTG.5D.IM2COL [UR8], [UR4] ;  /* 0x00000008040073b5 */ /* 0x0003e20008060000 */
[----:B------:R0:W-:Y:S01]  /*80e0*/  UTMACMDFLUSH ;  /* 0x00000000000079b7 */ /* 0x0001e20000000000 */
[----:B-1----:R-:W-:Y:S04]  /*80f0*/  DEPBAR.LE SB0, 0x1 ;  /* 0x000080400000791a */ /* 0x002fe80000000000 */
.L_x_109:
[----:B------:R-:W-:Y:S05]  /*8100*/  BSYNC.RECONVERGENT B0 ;  /* 0x0000000000007941 */ /* 0x000fea0003800200 */
.L_x_108:
[----:B------:R-:W-:Y:S01]  /*8110*/  BAR.SYNC.DEFER_BLOCKING 0x1, 0x80 ;  /* 0x0042000000007b1d */ /* 0x000fe20000010000 */
[----:B------:R-:W-:Y:S04]  /*8120*/  UIADD3 UR4, UPT, UPT, UR50, 0x1, URZ ;  /* 0x0000000132047890 */ /* 0x000fe8000fffe0ff */
[----:B------:R-:W-:Y:S04]  /*8130*/  UISETP.NE.AND UP0, UPT, UR4, 0x4, UPT ;  /* 0x000000040400788c */ /* 0x000fe8000bf05270 */
[----:B------:R-:W-:Y:S01]  /*8140*/  USEL UR40, UR4, URZ, UP0 ;  /* 0x000000ff04287287 */ /* 0x000fe20008000000 */
[----:B------:R1:W-:Y:S01]  /*8150*/  @P6 SYNCS.ARRIVE.TRANS64.RED.A1T0 RZ, [R0+URZ], RZ ;  /* 0x000000ff00ff69a7 */ /* 0x0003e200081004ff */
[----:B------:R-:W-:Y:S01]  /*8160*/  BSSY B1, `(.L_x_110) ;  /* 0x0000017000017945 */ /* 0x000fe20003800000 */
[----:B------:R-:W3:Y:S02]  /*8170*/  @P6 SYNCS.PHASECHK.TRANS64.TRYWAIT P0, [R6+URZ+0xc0], R2 ;  /* 0x0000c002060065a7 */ /* 0x000ee400080011ff */
[----:B---3--:R-:W-:Y:S01]  /*8180*/  @P6 SEL R58, RZ, 0x1, !P0 ;  /* 0x00000001ff3a6807 */ /* 0x008fe20004000000 */
[----:B-1----:R-:W-:Y:S06]  /*8190*/  @!P6 BRA `(.L_x_111) ;  /* 0x00000000004ce947 */ /* 0x002fec0003800000 */
        /* <DEDUP_REMOVED lines=9> */
[----:B------:R-:W-:Y:S04]  /*8230*/  SHF.L.U32 R5, R81, 0x1f, RZ ;  /* 0x0000001f51057819 */ /* 0x000fe800000006ff */
[----:B------:R-:W1:Y:S02]  /*8240*/  SYNCS.PHASECHK.TRANS64.TRYWAIT P0, [R6+URZ+0xc0], R5 ;  /* 0x0000c005060075a7 */ /* 0x000e6400080011ff */
[----:B-1----:R-:W-:Y:S05]  /*8250*/  @!P0 BRA `(.L_x_114) ;  /* 0x0000002400e08947 */ /* 0x002fea0003800000 */
.L_x_113:
[----:B------:R-:W-:Y:S05]  /*8260*/  BSYNC B0 ;  /* 0x0000000000007941 */ /* 0x000fea0003800000 */
.L_x_112:
[----:B------:R-:W-:Y:S02]  /*8270*/  ISETP.NE.AND P0, PT, R59, RZ, PT ;  /* 0x000000ff3b00720c */ /* 0x000fe40003f05270 */
[----:B------:R-:W-:Y:S11]  /*8280*/  IADD3 R57, PT, PT, R57, 0x1, RZ ;  /* 0x0000000139397810 */ /* 0x000ff60007ffe0ff */
[----:B------:R3:W4:Y:S04]  /*8290*/  @P0 LDS.128 R48, [R4] ;  /* 0x0000000004300984 */ /* 0x0007280000000c00 */
[----:B------:R3:W1:Y:S04]  /*82a0*/  @P0 LDS.128 R52, [R3+0x10] ;  /* 0x0000100003340984 */ /* 0x0006680000000c00 */
[----:B------:R3:W1:Y:S04]  /*82b0*/  @P0 LDS.128 R60, [R2+0x20] ;  /* 0x00002000023c0984 */ /* 0x0006680000000c00 */
[----:B------:R3:W1:Y:S02]  /*82c0*/  @P0 LDS.128 R68, [R0+0x30] ;  /* 0x0000300000440984 */ /* 0x0006640000000c00 */
.L_x_111:
[----:B------:R-:W-:Y:S05]  /*82d0*/  BSYNC B1 ;  /* 0x0000000000017941 */ /* 0x000fea0003800000 */
.L_x_110:
[----:B---3--:R-:W-:Y:S05]  /*82e0*/  VIADD R0, R39, 0x40 ;  /* 0x0000004027007836 */ /* 0x008fea0000000000 */
[----:B------:R-:W-:Y:S04]  /*82f0*/  SHF.R.U32.HI R0, RZ, 0x15, R0 ;  /* 0x00000015ff007819 */ /* 0x000fe80000011600 */
[----:B------:R-:W-:Y:S11]  /*8300*/  LOP3.LUT P0, RZ, R0, 0x3, R86, 0x48, !PT ;  /* 0x0000000300ff7812 */ /* 0x000ff60007804856 */
[----:B------:R-:W-:Y:S02]  /*8310*/  @!UPT UIADD3 URZ, UPT, UPT, URZ, URZ, URZ ;  /* 0x000000fffffff290 */ /* 0x000fe4000fffe0ff */
[----:B------:R-:W-:Y:S05]  /*8320*/  @!P0 BRA `(.L_x_115) ;  /* 0x0000000000408947 */ /* 0x000fea0003800000 */
[----:B------:R-:W1:Y:S01]  /*8330*/  LDCU.64 UR8, c[0x4][0x70] ;  /* 0x01000e00ff0877ac */ /* 0x000e620008000a00 */
[----:B------:R-:W-:Y:S01]  /*8340*/  MOV R3, 0x0 ;  /* 0x0000000000037802 */ /* 0x000fe20000000f00 */
[----:B------:R-:W-:Y:S02]  /*8350*/  HFMA2 R12, -RZ, RZ, 0, 5.9604644775390625e-08 ;  /* 0x00000001ff0c7431 */ /* 0x000fe400000001ff */
[----:B------:R-:W-:Y:S02]  /*8360*/  IMAD.MOV.U32 R8, RZ, RZ, 0x192 ;  /* 0x00000192ff087424 */ /* 0x000fe400078e00ff */
[----:B------:R-:W-:Y:S01]  /*8370*/  IMAD.MOV.U32 R13, RZ, RZ, RZ ;  /* 0x000000ffff0d7224 */ /* 0x000fe200078e00ff */
[----:B------:R-:W3:Y:S01]  /*8380*/  LDCU.64 UR6, c[0x4][0x78] ;  /* 0x01000f00ff0677ac */ /* 0x000ee20008000a00 */
[----:B------:R-:W2:Y:S01]  /*8390*/  LDC.64 R2, c[0x4][R3] ;  /* 0x0100000003027b82 */ /* 0x000ea20000000a00 */
[----:B------:R-:W5:Y:S01]  /*83a0*/  LDCU.64 UR4, c[0x4][0x10] ;  /* 0x01000200ff0477ac */ /* 0x000f620008000a00 */
[----:B-1----:R-:W-:Y:S01]  /*83b0*/  MOV R5, UR9 ;  /* 0x0000000900057c02 */ /* 0x002fe20008000f00 */
[----:B------:R-:W-:Y:S01]  /*83c0*/  IMAD.U32 R4, RZ, RZ, UR8 ;  /* 0x00000008ff047e24 */ /* 0x000fe2000f8e00ff */
[----:B---3--:R-:W-:Y:S01]  /*83d0*/  MOV R7, UR7 ;  /* 0x0000000700077c02 */ /* 0x008fe20008000f00 */
[----:B------:R-:W-:Y:S01]  /*83e0*/  IMAD.U32 R6, RZ, RZ, UR6 ;  /* 0x00000006ff067e24 */ /* 0x000fe2000f8e00ff */
[----:B-----5:R-:W-:Y:S01]  /*83f0*/  MOV R11, UR5 ;  /* 0x00000005000b7c02 */ /* 0x020fe20008000f00 */
[----:B------:R-:W-:Y:S02]  /*8400*/  IMAD.U32 R10, RZ, RZ, UR4 ;  /* 0x00000004ff0a7e24 */ /* 0x000fe4000f8e00ff */
[----:B------:R-:W-:Y:S07]  /*8410*/  LEPC R20, `(.L_x_115) ;  /* 0x000000001014794e */ /* 0x000fee0000000000 */
[----:B--2-4-:R-:W-:Y:S05]  /*8420*/  CALL.ABS.NOINC R2 ;  /* 0x0000000002007343 */ /* 0x014fea0003c00000 */
.L_x_115:
[C---:B----4-:R-:W-:Y:S01]  /*8430*/  SHF.L.U32 R40, R48.reuse, 0x10, RZ ;  /* 0x0000001030287819 */ /* 0x050fe200000006ff */
[----:B------:R-:W-:Y:S05]  /*8440*/  WARPSYNC.ALL ;  /* 0x0000000000007948 */ /* 0x000fea0003800000 */
[----:B------:R-:W-:Y:S01]  /*8450*/  R2UR UR4, R39 ;  /* 0x00000000270472ca */ /* 0x000fe200000e0000 */
[----:B------:R-:W-:Y:S01]  /*8460*/  BSSY.RECONVERGENT B0, `(.L_x_116) ;  /* 0x0000091000007945 */ /* 0x000fe20003800200 */
[----:B------:R-:W-:Y:S02]  /*8470*/  LOP3.LUT R42, R48, 0xffff0000, RZ, 0xc0, !PT ;  /* 0xffff0000302a7812 */ /* 0x000fe400078ec0ff */
[----:B------:R-:W-:Y:S02]  /*8480*/  SHF.L.U32 R43, R49, 0x10, RZ ;  /* 0x00000010312b7819 */ /* 0x000fe400000006ff */
[----:B------:R-:W-:Y:S02]  /*8490*/  ISETP.NE.AND P6, PT, R101, RZ, PT ;  /* 0x000000ff6500720c */ /* 0x000fe40003fc5270 */
[----:B------:R-:W-:Y:S05]  /*84a0*/  ISETP.NE.AND P0, PT, R84, RZ, PT ;  /* 0x000000ff5400720c */ /* 0x000fea0003f05270 */
[----:B-1----:R-:W1:Y:S02]  /*84b0*/  LDTM.x32 R4, tmem[UR4+0x40] ;  /* 0x00004004000479ee */ /* 0x002e6400082c0000 */
[C---:B-1----:R-:W-:Y:S01]  /*84c0*/  FMUL R0, R38.reuse, R4 ;  /* 0x0000000426007220 */ /* 0x042fe20000400000 */
[C---:B------:R-:W-:Y:S01]  /*84d0*/  FMUL R4, R38.reuse, R8 ;  /* 0x0000000826047220 */ /* 0x040fe20000400000 */
        /* <DEDUP_REMOVED lines=14> */
[----:B------:R-:W-:Y:S01]  /*85c0*/  FFMA R0, R41, R40, R0 ;  /* 0x0000002829007223 */ /* 0x000fe20000000000 */
[----:B------:R-:W-:Y:S01]  /*85d0*/  SHF.L.U32 R40, R51, 0x10, RZ ;  /* 0x0000001033287819 */ /* 0x000fe200000006ff */
[C---:B------:R-:W-:Y:S01]  /*85e0*/  FMUL R18, R38.reuse, R22 ;  /* 0x0000001626127220 */ /* 0x040fe20000400000 */
[C---:B------:R-:W-:Y:S01]  /*85f0*/  FMUL R21, R38.reuse, R25 ;  /* 0x0000001926157220 */ /* 0x040fe20000400000 */
[C---:B------:R-:W-:Y:S01]  /*8600*/  FMUL R28, R38.reuse, R32 ;  /* 0x00000020261c7220 */ /* 0x040fe20000400000 */
[----:B------:R-:W-:Y:S01]  /*8610*/  LOP3.LUT R32, R49, 0xffff0000, RZ, 0xc0, !PT ;  /* 0xffff000031207812 */ /* 0x000fe200078ec0ff */
[----:B------:R-:W-:Y:S01]  /*8620*/  FFMA R2, R41, R42, R2 ;  /* 0x0000002a29027223 */ /* 0x000fe20000000002 */
[----:B------:R-:W-:Y:S01]  /*8630*/  LOP3.LUT R42, R51, 0xffff0000, RZ, 0xc0, !PT ;  /* 0xffff0000332a7812 */ /* 0x000fe200078ec0ff */
[C---:B------:R-:W-:Y:S01]  /*8640*/  FMUL R22, R38.reuse, R26 ;  /* 0x0000001a26167220 */ /* 0x040fe20000400000 */
[C---:B------:R-:W-:Y:S01]  /*8650*/  FMUL R25, R38.reuse, R29 ;  /* 0x0000001d26197220 */ /* 0x040fe20000400000 */
[----:B------:R-:W-:Y:S01]  /*8660*/  FMUL R7, R38, R7 ;  /* 0x0000000726077220 */ /* 0x000fe20000400000 */
[----:B------:R-:W-:Y:S01]  /*8670*/  F2FP.BF16.F32.PACK_AB R44, R2, R0 ;  /* 0x00000000022c723e */ /* 0x000fe200000010ff */
[----:B------:R-:W-:Y:S01]  /*8680*/  FMUL R26, R38, R30 ;  /* 0x0000001e261a7220 */ /* 0x000fe20000400000 */
[----:B------:R-:W-:Y:S01]  /*8690*/  SHF.L.U32 R0, R52, 0x10, RZ ;  /* 0x0000001034007819 */ /* 0x000fe200000006ff */
[----:B------:R-:W-:Y:S01]  /*86a0*/  FMUL R29, R38, R33 ;  /* 0x00000021261d7220 */ /* 0x000fe20000400000 */
[----:B------:R-:W-:Y:S01]  /*86b0*/  SHF.L.U32 R33, R50, 0x10, RZ ;  /* 0x0000001032217819 */ /* 0x000fe200000006ff */
[----:B------:R-:W-:Y:S01]  /*86c0*/  FMUL R30, R38, R34 ;  /* 0x00000022261e7220 */ /* 0x000fe20000400000 */
[----:B------:R-:W-:Y:S01]  /*86d0*/  LOP3.LUT R34, R50, 0xffff0000, RZ, 0xc0, !PT ;  /* 0xffff000032227812 */ /* 0x000fe200078ec0ff */
[C---:B------:R-:W-:Y:S01]  /*86e0*/  FFMA R3, R41.reuse, R43, R3 ;  /* 0x0000002b29037223 */ /* 0x040fe20000000003 */
[----:B------:R-:W-:Y:S01]  /*86f0*/  LOP3.LUT R2, R52, 0xffff0000, RZ, 0xc0, !PT ;  /* 0xffff000034027812 */ /* 0x000fe200078ec0ff */
[C---:B------:R-:W-:Y:S01]  /*8700*/  FFMA R7, R41.reuse, R32, R7 ;  /* 0x0000002029077223 */ /* 0x040fe20000000007 */
[C---:B------:R-:W-:Y:S01]  /*8710*/  FMUL R11, R38.reuse, R11 ;  /* 0x0000000b260b7220 */ /* 0x040fe20000400000 */
[C---:B------:R-:W-:Y:S01]  /*8720*/  FFMA R4, R41.reuse, R33, R4 ;  /* 0x0000002129047223 */ /* 0x040fe20000000004 */
[C---:B------:R-:W-:Y:S01]  /*8730*/  FFMA R5, R41.reuse, R34, R5 ;  /* 0x0000002229057223 */ /* 0x040fe20000000005 */
[----:B------:R-:W-:Y:S01]  /*8740*/  FFMA R6, R41, R40, R6 ;  /* 0x0000002829067223 */ /* 0x000fe20000000006 */
[----:B------:R-:W-:Y:S01]  /*8750*/  F2FP.BF16.F32.PACK_AB R45, R7, R3 ;  /* 0x00000003072d723e */ /* 0x000fe200000010ff */
[----:B------:R-:W-:Y:S01]  /*8760*/  FFMA R11, R41, R42, R11 ;  /* 0x0000002a290b7223 */ /* 0x000fe2000000000b */
[----:B------:R-:W-:Y:S01]  /*8770*/  SHF.L.U32 R3, R53, 0x10, RZ ;  /* 0x0000001035037819 */ /* 0x000fe200000006ff */
[----:B------:R-:W-:Y:S01]  /*8780*/  FFMA R8, R41, R0, R8 ;  /* 0x0000000029087223 */ /* 0x000fe20000000008 */
[----:B------:R-:W-:Y:S01]  /*8790*/  LOP3.LUT R0, R53, 0xffff0000, RZ, 0xc0, !PT ;  /* 0xffff000035007812 */ /* 0x000fe200078ec0ff */
[----:B------:R-:W-:Y:S01]  /*87a0*/  FMUL R15, R38, R15 ;  /* 0x0000000f260f7220 */ /* 0x000fe20000400000 */
[----:B------:R-:W-:Y:S01]  /*87b0*/  F2FP.BF16.F32.PACK_AB R46, R5, R4 ;  /* 0x00000004052e723e */ /* 0x000fe200000010ff */
[C---:B------:R-:W-:Y:S01]  /*87c0*/  FFMA R9, R41.reuse, R2, R9 ;  /* 0x0000000229097223 */ /* 0x040fe20000000009 */
[C---:B------:R-:W-:Y:S01]  /*87d0*/  SHF.L.U32 R2, R54.reuse, 0x10, RZ ;  /* 0x0000001036027819 */ /* 0x040fe200000006ff */
[----:B------:R-:W-:Y:S01]  /*87e0*/  FFMA R10, R41, R3, R10 ;  /* 0x00000003290a7223 */ /* 0x000fe2000000000a */
[----:B------:R-:W-:Y:S01]  /*87f0*/  SHF.L.U32 R3, R55, 0x10, RZ ;  /* 0x0000001037037819 */ /* 0x000fe200000006ff */
[C---:B------:R-:W-:Y:S01]  /*8800*/  FFMA R15, R41.reuse, R0, R15 ;  /* 0x00000000290f7223 */ /* 0x040fe2000000000f */
[----:B------:R-:W-:Y:S01]  /*8810*/  LOP3.LUT R0, R54, 0xffff0000, RZ, 0xc0, !PT ;  /* 0xffff000036007812 */ /* 0x000fe200078ec0ff */
[----:B------:R-:W-:Y:S01]  /*8820*/  FFMA R12, R41, R2, R12 ;  /* 0x00000002290c7223 */ /* 0x000fe2000000000c */
[----:B------:R-:W-:Y:S01]  /*8830*/  SHF.L.U32 R2, R60, 0x10, RZ ;  /* 0x000000103c027819 */ /* 0x000fe200000006ff */
[----:B------:R-:W-:Y:S01]  /*8840*/  FMUL R19, R38, R19 ;  /* 0x0000001326137220 */ /* 0x000fe20000400000 */
[----:B------:R-:W-:Y:S01]  /*8850*/  F2FP.BF16.F32.PACK_AB R47, R11, R6 ;  /* 0x000000060b2f723e */ /* 0x000fe200000010ff */
[----:B------:R-:W-:Y:S01]  /*8860*/  FFMA R13, R41, R0, R13 ;  /* 0x00000000290d7223 */ /* 0x000fe2000000000d */
[----:B------:R-:W-:Y:S01]  /*8870*/  LOP3.LUT R0, R55, 0xffff0000, RZ, 0xc0, !PT ;  /* 0xffff000037007812 */ /* 0x000fe200078ec0ff */
[----:B------:R-:W-:Y:S01]  /*8880*/  FFMA R14, R41, R3, R14 ;  /* 0x00000003290e7223 */ /* 0x000fe2000000000e */
[----:B------:R-:W-:Y:S01]  /*8890*/  LOP3.LUT R3, R60, 0xffff0000, RZ, 0xc0, !PT ;  /* 0xffff00003c037812 */ /* 0x000fe200078ec0ff */
[----:B------:R-:W-:Y:S01]  /*88a0*/  FMUL R23, R38, R23 ;  /* 0x0000001726177220 */ /* 0x000fe20000400000 */
[----:B------:R-:W-:Y:S01]  /*88b0*/  F2FP.BF16.F32.PACK_AB R8, R9, R8 ;  /* 0x000000080908723e */ /* 0x000fe200000010ff */
[----:B------:R-:W-:Y:S01]  /*88c0*/  FFMA R19, R41, R0, R19 ;  /* 0x0000000029137223 */ /* 0x000fe20000000013 */
[----:B------:R-:W-:Y:S01]  /*88d0*/  SHF.L.U32 R0, R61, 0x10, RZ ;  /* 0x000000103d007819 */ /* 0x000fe200000006ff */
[----:B------:R-:W-:Y:S01]  /*88e0*/  FFMA R16, R41, R2, R16 ;  /* 0x0000000229107223 */ /* 0x000fe20000000010 */
[----:B------:R-:W-:Y:S01]  /*88f0*/  LOP3.LUT R2, R61, 0xffff0000, RZ, 0xc0, !PT ;  /* 0xffff00003d027812 */ /* 0x000fe200078ec0ff */
[----:B------:R-:W-:Y:S01]  /*8900*/  FFMA R17, R41, R3, R17 ;  /* 0x0000000329117223 */ /* 0x000fe20000000011 */
[----:B------:R-:W-:Y:S01]  /*8910*/  SHF.L.U32 R3, R63, 0x10, RZ ;  /* 0x000000103f037819 */ /* 0x000fe200000006ff */
[C---:B------:R-:W-:Y:S01]  /*8920*/  FFMA R18, R41.reuse, R0, R18 ;  /* 0x0000000029127223 */ /* 0x040fe20000000012 */
[C---:B------:R-:W-:Y:S01]  /*8930*/  SHF.L.U32 R0, R62.reuse, 0x10, RZ ;  /* 0x000000103e007819 */ /* 0x040fe200000006ff */
[----:B------:R-:W-:Y:S01]  /*8940*/  FFMA R23, R41, R2, R23 ;  /* 0x0000000229177223 */ /* 0x000fe20000000017 */
[----:B------:R-:W-:Y:S01]  /*8950*/  LOP3.LUT R2, R62, 0xffff0000, RZ, 0xc0, !PT ;  /* 0xffff00003e027812 */ /* 0x000fe200078ec0ff */
[----:B------:R-:W-:Y:S01]  /*8960*/  FMUL R27, R38, R27 ;  /* 0x0000001b261b7220 */ /* 0x000fe20000400000 */
[----:B------:R-:W-:Y:S01]  /*8970*/  F2FP.BF16.F32.PACK_AB R9, R15, R10 ;  /* 0x0000000a0f09723e */ /* 0x000fe200000010ff */
[----:B------:R-:W-:Y:S01]  /*8980*/  FFMA R20, R41, R0, R20 ;  /* 0x0000000029147223 */ /* 0x000fe20000000014 */
[----:B------:R-:W-:Y:S01]  /*8990*/  LOP3.LUT R0, R63, 0xffff0000, RZ, 0xc0, !PT ;  /* 0xffff00003f007812 */ /* 0x000fe200078ec0ff */
[C---:B------:R-:W-:Y:S01]  /*89a0*/  FFMA R21, R41.reuse, R2, R21 ;  /* 0x0000000229157223 */ /* 0x040fe20000000015 */
[C---:B------:R-:W-:Y:S01]  /*89b0*/  SHF.L.U32 R2, R68.reuse, 0x10, RZ ;  /* 0x0000001044027819 */ /* 0x040fe200000006ff */
[----:B------:R-:W-:Y:S01]  /*89c0*/  FFMA R22, R41, R3, R22 ;  /* 0x0000000329167223 */ /* 0x000fe20000000016 */
[----:B------:R-:W-:Y:S01]  /*89d0*/  SHF.L.U32 R3, R69, 0x10, RZ ;  /* 0x0000001045037819 */ /* 0x000fe200000006ff */
[----:B------:R1:W-:Y:S01]  /*89e0*/  STS.128 [R82+0x4000], R44 ;  /* 0x0040002c52007388 */ /* 0x0003e20000000c00 */
[----:B------:R-:W-:Y:S01]  /*89f0*/  F2FP.BF16.F32.PACK_AB R10, R13, R12 ;  /* 0x0000000c0d0a723e */ /* 0x000fe200000010ff */
[C---:B------:R-:W-:Y:S01]  /*8a00*/  FFMA R27, R41.reuse, R0, R27 ;  /* 0x00000000291b7223 */ /* 0x040fe2000000001b */
[----:B------:R-:W-:Y:S01]  /*8a10*/  LOP3.LUT R0, R68, 0xffff0000, RZ, 0xc0, !PT ;  /* 0xffff000044007812 */ /* 0x000fe200078ec0ff */
[----:B------:R-:W-:Y:S01]  /*8a20*/  FFMA R24, R41, R2, R24 ;  /* 0x0000000229187223 */ /* 0x000fe20000000018 */
[----:B------:R-:W-:Y:S01]  /*8a30*/  F2FP.BF16.F32.PACK_AB R11, R19, R14 ;  /* 0x0000000e130b723e */ /* 0x000fe200000010ff */
[----:B------:R-:W-:Y:S01]  /*8a40*/  FMUL R31, R38, R31 ;  /* 0x0000001f261f7220 */ /* 0x000fe20000400000 */
[C---:B------:R-:W-:Y:S01]  /*8a50*/  SHF.L.U32 R2, R70.reuse, 0x10, RZ ;  /* 0x0000001046027819 */ /* 0x040fe200000006ff */
[----:B------:R-:W-:Y:S01]  /*8a60*/  FFMA R25, R41, R0, R25 ;  /* 0x0000000029197223 */ /* 0x000fe20000000019 */
[----:B------:R-:W-:Y:S01]  /*8a70*/  LOP3.LUT R0, R69, 0xffff0000, RZ, 0xc0, !PT ;  /* 0xffff000045007812 */ /* 0x000fe200078ec0ff */
[----:B------:R1:W-:Y:S01]  /*8a80*/  STS.128 [R95+0x4010], R8 ;  /* 0x004010085f007388 */ /* 0x0003e20000000c00 */
[----:B------:R-:W-:Y:S01]  /*8a90*/  SHF.L.U32 R4, R71, 0x10, RZ ;  /* 0x0000001047047819 */ /* 0x000fe200000006ff */
[C---:B------:R-:W-:Y:S01]  /*8aa0*/  FFMA R26, R41.reuse, R3, R26 ;  /* 0x00000003291a7223 */ /* 0x040fe2000000001a */
[----:B------:R-:W-:Y:S01]  /*8ab0*/  LOP3.LUT R3, R70, 0xffff0000, RZ, 0xc0, !PT ;  /* 0xffff000046037812 */ /* 0x000fe200078ec0ff */
[----:B------:R-:W-:Y:S01]  /*8ac0*/  FFMA R31, R41, R0, R31 ;  /* 0x00000000291f7223 */ /* 0x000fe2000000001f */
[----:B------:R-:W-:Y:S01]  /*8ad0*/  F2FP.BF16.F32.PACK_AB R16, R17, R16 ;  /* 0x000000101110723e */ /* 0x000fe200000010ff */
[----:B------:R-:W-:Y:S01]  /*8ae0*/  FMUL R35, R38, R35 ;  /* 0x0000002326237220 */ /* 0x000fe20000400000 */
[----:B------:R-:W-:Y:S01]  /*8af0*/  LOP3.LUT R5, R71, 0xffff0000, RZ, 0xc0, !PT ;  /* 0xffff000047057812 */ /* 0x000fe200078ec0ff */
[----:B------:R-:W-:Y:S01]  /*8b00*/  FFMA R28, R41, R2, R28 ;  /* 0x00000002291c7223 */ /* 0x000fe2000000001c */
[----:B------:R-:W-:Y:S01]  /*8b10*/  F2FP.BF16.F32.PACK_AB R17, R23, R18 ;  /* 0x000000121711723e */ /* 0x000fe200000010ff */
[----:B------:R-:W-:Y:S01]  /*8b20*/  FFMA R29, R41, R3, R29 ;  /* 0x00000003291d7223 */ /* 0x000fe2000000001d */
[----:B------:R-:W-:Y:S01]  /*8b30*/  F2FP.BF16.F32.PACK_AB R18, R21, R20 ;  /* 0x000000141512723e */ /* 0x000fe200000010ff */
[----:B------:R-:W-:Y:S01]  /*8b40*/  FFMA R30, R41, R4, R30 ;  /* 0x00000004291e7223 */ /* 0x000fe2000000001e */
[----:B------:R-:W-:Y:S01]  /*8b50*/  F2FP.BF16.F32.PACK_AB R19, R27, R22 ;  /* 0x000000161b13723e */ /* 0x000fe200000010ff */
[----:B------:R-:W-:Y:S01]  /*8b60*/  FFMA R35, R41, R5, R35 ;  /* 0x0000000529237223 */ /* 0x000fe20000000023 */
[----:B------:R-:W-:Y:S02]  /*8b70*/  F2FP.BF16.F32.PACK_AB R24, R25, R24 ;  /* 0x000000181918723e */ /* 0x000fe400000010ff */
[----:B------:R-:W-:Y:S01]  /*8b80*/  F2FP.BF16.F32.PACK_AB R25, R31, R26 ;  /* 0x0000001a1f19723e */ /* 0x000fe200000010ff */
[----:B------:R1:W-:Y:S01]  /*8b90*/  STS.128 [R94+0x4020], R16 ;  /* 0x004020105e007388 */ /* 0x0003e20000000c00 */
[----:B------:R-:W-:Y:S02]  /*8ba0*/  F2FP.BF16.F32.PACK_AB R26, R29, R28 ;  /* 0x0000001c1d1a723e */ /* 0x000fe400000010ff */
[----:B------:R-:W-:Y:S02]  /*8bb0*/  F2FP.BF16.F32.PACK_AB R27, R35, R30 ;  /* 0x0000001e231b723e */ /* 0x000fe400000010ff */
[----:B------:R-:W-:Y:S02]  /*8bc0*/  MOV R0, UR40 ;  /* 0x0000002800007c02 */ /* 0x000fe40008000f00 */
[----:B------:R-:W-:Y:S01]  /*8bd0*/  LEA R2, R57, UR49, 0x3 ;  /* 0x0000003139027c11 */ /* 0x000fe2000f8e18ff */
[----:B------:R1:W-:Y:S01]  /*8be0*/  STS.128 [R102+0x4030], R24 ;  /* 0x0040301866007388 */ /* 0x0003e20000000c00 */
[----:B------:R-:W-:Y:S02]  /*8bf0*/  @P6 LEA R0, R0, UR49, 0x3 ;  /* 0x0000003100006c11 */ /* 0x000fe4000f8e18ff */
[----:B------:R-:W-:Y:S02]  /*8c00*/  @P6 SHF.L.U32 R3, R81, 0x1f, RZ ;  /* 0x0000001f51036819 */ /* 0x000fe400000006ff */
[----:B------:R-:W-:Y:S01]  /*8c10*/  @P6 IADD3 R0, PT, PT, R0, 0xe0, RZ ;  /* 0x000000e000006810 */ /* 0x000fe20007ffe0ff */
[----:B------:R-:W-:Y:S01]  /*8c20*/  @!PT LDS RZ, [RZ] ;  /* 0x00000000fffff984 */ /* 0x000fe20000000800 */
[----:B------:R-:W-:Y:S01]  /*8c30*/  @!PT LDS RZ, [RZ] ;  /* 0x00000000fffff984 */ /* 0x000fe20000000800 */
[----:B------:R-:W-:Y:S01]  /*8c40*/  @!PT LDS RZ, [RZ] ;  /* 0x00000000fffff984 */ /* 0x000fe20000000800 */
[----:B------:R-:W-:Y:S01]  /*8c50*/  @!PT LDS RZ, [RZ] ;  /* 0x00000000fffff984 */ /* 0x000fe20000000800 */
[----:B------:R3:W-:Y:S06]  /*8c60*/  MEMBAR.ALL.CTA ;  /* 0x0000000000007992 */ /* 0x0007ec0000008000 */
[----:B---3--:R-:W3:Y:S01]  /*8c70*/  FENCE.VIEW.ASYNC.S ;  /* 0x00000000000073c6 */ /* 0x008ee20000000000 */
[----:B------:R-:W-:Y:S01]  /*8c80*/  @P6 PRMT R0, R103, 0x654, R0 ;  /* 0x0000065467006816 */ /* 0x000fe20000000000 */
[----:B---3--:R-:W-:Y:S06]  /*8c90*/  BAR.SYNC.DEFER_BLOCKING 0x1, 0x80 ;  /* 0x0042000000007b1d */ /* 0x008fec0000010000 */
[----:B------:R-:W-:Y:S05]  /*8ca0*/  @P0 BRA `(.L_x_117) ;  /* 0x0000000000300947 */ /* 0x000fea0003800000 */
[----:B------:R-:W3:Y:S01]  /*8cb0*/  LDCU.64 UR6, c[0x0][0x348] ;  /* 0x00006900ff0677ac */ /* 0x000ee20008000a00 */
[----:B------:R-:W-:Y:S02]  /*8cc0*/  R2UR UR10, R99 ;  /* 0x00000000630a72ca */ /* 0x000fe400000e0000 */
[----:B------:R-:W-:Y:S01]  /*8cd0*/  R2UR UR11, R98 ;  /* 0x00000000620b72ca */ /* 0x000fe200000e0000 */
[----:B------:R-:W-:Y:S01]  /*8ce0*/  UIADD3 UR9, UPT, UPT, UR41, 0x40, URZ ;  /* 0x0000004029097890 */ /* 0x000fe2000fffe0ff */
[----:B------:R-:W-:Y:S01]  /*8cf0*/  R2UR UR12, R96 ;  /* 0x00000000600c72ca */ /* 0x000fe200000e0000 */
[----:B------:R-:W-:Y:S01]  /*8d00*/  UIADD3 UR8, UPT, UPT, UR49, 0x4200, URZ ;  /* 0x0000420031087890 */ /* 0x000fe2000fffe0ff */
[----:B------:R-:W-:Y:S01]  /*8d10*/  R2UR UR13, R97 ;  /* 0x00000000610d72ca */ /* 0x000fe200000e0000 */
[----:B---3--:R-:W-:Y:S04]  /*8d20*/  UIADD3 UR4, UP0, UPT, UR6, 0x780, URZ ;  /* 0x0000078006047890 */ /* 0x008fe8000ff1e0ff */
[----:B------:R-:W-:Y:S09]  /*8d30*/  UIADD3.X UR5, UPT, UPT, URZ, UR7, URZ, UP0, !UPT ;  /* 0x00000007ff057290 */ /* 0x000ff200087fe4ff */
[----:B------:R3:W-:Y:S01]  /*8d40*/  UTMASTG.5D.IM2COL [UR8], [UR4] ;  /* 0x00000008040073b5 */ /* 0x0007e20008060000 */
[----:B------:R0:W-:Y:S01]  /*8d50*/  UTMACMDFLUSH ;  /* 0x00000000000079b7 */ /* 0x0001e20000000000 */
[----:B---3--:R-:W-:Y:S04]  /*8d60*/  DEPBAR.LE SB0, 0x1 ;  /* 0x000080400000791a */ /* 0x008fe80000000000 */
.L_x_117:
[----:B------:R-:W-:Y:S05]  /*8d70*/  BSYNC.RECONVERGENT B0 ;  /* 0x0000000000007941 */ /* 0x000fea0003800200 */
.L_x_116:
[----:B------:R-:W-:Y:S01]  /*8d80*/  BAR.SYNC.DEFER_BLOCKING 0x1, 0x80 ;  /* 0x0042000000007b1d */ /* 0x000fe20000010000 */
[----:B------:R-:W-:Y:S04]  /*8d90*/  UIADD3 UR4, UPT, UPT, UR40, 0x1, URZ ;  /* 0x0000000128047890 */ /* 0x000fe8000fffe0ff */
[----:B------:R-:W-:Y:S04]  /*8da0*/  UISETP.NE.AND UP0, UPT, UR4, 0x4, UPT ;  /* 0x000000040400788c */ /* 0x000fe8000bf05270 */
[----:B------:R-:W-:Y:S01]  /*8db0*/  USEL UR50, UR4, URZ, UP0 ;  /* 0x000000ff04327287 */ /* 0x000fe20008000000 */
[----:B------:R3:W-:Y:S01]  /*8dc0*/  @P6 SYNCS.ARRIVE.TRANS64.RED.A1T0 RZ, [R0+URZ], RZ ;  /* 0x000000ff00ff69a7 */ /* 0x0007e200081004ff */
[----:B------:R-:W-:Y:S01]  /*8dd0*/  BSSY B1, `(.L_x_118) ;  /* 0x0000017000017945 */ /* 0x000fe20003800000 */
[----:B------:R-:W4:Y:S02]  /*8de0*/  @P6 SYNCS.PHASECHK.TRANS64.TRYWAIT P0, [R2+URZ+0xc0], R3 ;  /* 0x0000c003020065a7 */ /* 0x000f2400080011ff */
[----:B----4-:R-:W-:Y:S01]  /*8df0*/  @P6 SEL R58, RZ, 0x1, !P0 ;  /* 0x00000001ff3a6807 */ /* 0x010fe20004000000 */
[----:B---3--:R-:W-:Y:S06]  /*8e00*/  @!P6 BRA `(.L_x_119) ;  /* 0x00000000004ce947 */ /* 0x008fec0003800000 */
        /* <DEDUP_REMOVED lines=10> */
[----:B------:R-:W3:Y:S02]  /*8eb0*/  SYNCS.PHASECHK.TRANS64.TRYWAIT P0, [R2+URZ+0xc0], R5 ;  /* 0x0000c005020075a7 */ /* 0x000ee400080011ff */
[----:B---3--:R-:W-:Y:S05]  /*8ec0*/  @!P0 BRA `(.L_x_122) ;  /* 0x0000001800d88947 */ /* 0x008fea0003800000 */
.L_x_121:
[----:B------:R-:W-:Y:S05]  /*8ed0*/  BSYNC B0 ;  /* 0x0000000000007941 */ /* 0x000fea0003800000 */
.L_x_120:
[----:B------:R-:W-:Y:S11]  /*8ee0*/  ISETP.NE.AND P0, PT, R59, RZ, PT ;  /* 0x000000ff3b00720c */ /* 0x000ff60003f05270 */
[----:B------:R-:W-:Y:S02]  /*8ef0*/  @!UPT UIADD3 URZ, UPT, UPT, URZ, URZ, URZ ;  /* 0x000000fffffff290 */ /* 0x000fe4000fffe0ff */
[----:B------:R4:W1:Y:S04]  /*8f00*/  @P0 LDS.128 R48, [R4] ;  /* 0x0000000004300984 */ /* 0x0008680000000c00 */
[----:B------:R4:W1:Y:S04]  /*8f10*/  @P0 LDS.128 R52, [R3+0x10] ;  /* 0x0000100003340984 */ /* 0x0008680000000c00 */
[----:B------:R4:W1:Y:S04]  /*8f20*/  @P0 LDS.128 R60, [R0+0x20] ;  /* 0x00002000003c0984 */ /* 0x0008680000000c00 */
[----:B------:R4:W1:Y:S02]  /*8f30*/  @P0 LDS.128 R68, [R57+0x30] ;  /* 0x0000300039440984 */ /* 0x0008640000000c00 */
.L_x_119:
[----:B------:R-:W-:Y:S05]  /*8f40*/  BSYNC B1 ;  /* 0x0000000000017941 */ /* 0x000fea0003800000 */
.L_x_118:
[----:B----4-:R-:W-:Y:S05]  /*8f50*/  VIADD R0, R39, 0x60 ;  /* 0x0000006027007836 */ /* 0x010fea0000000000 */
[----:B------:R-:W-:Y:S04]  /*8f60*/  SHF.R.U32.HI R0, RZ, 0x15, R0 ;  /* 0x00000015ff007819 */ /* 0x000fe80000011600 */
[----:B------:R-:W-:Y:S11]  /*8f70*/  LOP3.LUT P0, RZ, R0, 0x3, R86, 0x48, !PT ;  /* 0x0000000300ff7812 */ /* 0x000ff60007804856 */
[----:B------:R-:W-:Y:S02]  /*8f80*/  @!UPT UIADD3 URZ, UPT, UPT, URZ, URZ, URZ ;  /* 0x000000fffffff290 */ /* 0x000fe4000fffe0ff */
[----:B------:R-:W-:Y:S05]  /*8f90*/  @!P0 BRA `(.L_x_123) ;  /* 0x0000000000408947 */ /* 0x000fea0003800000 */
[----:B------:R-:W4:Y:S01]  /*8fa0*/  LDCU.64 UR8, c[0x4][0x70] ;  /* 0x01000e00ff0877ac */ /* 0x000f220008000a00 */
[----:B------:R-:W-:Y:S01]  /*8fb0*/  MOV R3, 0x0 ;  /* 0x0000000000037802 */ /* 0x000fe20000000f00 */
[----:B------:R-:W-:Y:S02]  /*8fc0*/  HFMA2 R12, -RZ, RZ, 0, 5.9604644775390625e-08 ;  /* 0x00000001ff0c7431 */ /* 0x000fe400000001ff */
[----:B-1----:R-:W-:Y:S02]  /*8fd0*/  IMAD.MOV.U32 R8, RZ, RZ, 0x192 ;  /* 0x00000192ff087424 */ /* 0x002fe400078e00ff */
[----:B------:R-:W-:Y:S01]  /*8fe0*/  IMAD.MOV.U32 R13, RZ, RZ, RZ ;  /* 0x000000ffff0d7224 */ /* 0x000fe200078e00ff */
[----:B------:R-:W1:Y:S01]  /*8ff0*/  LDCU.64 UR6, c[0x4][0x78] ;  /* 0x01000f00ff0677ac */ /* 0x000e620008000a00 */
[----:B---3--:R-:W3:Y:S01]  /*9000*/  LDC.64 R2, c[0x4][R3] ;  /* 0x0100000003027b82 */ /* 0x008ee20000000a00 */
[----:B------:R-:W5:Y:S01]  /*9010*/  LDCU.64 UR4, c[0x4][0x10] ;  /* 0x01000200ff0477ac */ /* 0x000f620008000a00 */
[----:B----4-:R-:W-:Y:S01]  /*9020*/  MOV R5, UR9 ;  /* 0x0000000900057c02 */ /* 0x010fe20008000f00 */
[----:B------:R-:W-:Y:S01]  /*9030*/  IMAD.U32 R4, RZ, RZ, UR8 ;  /* 0x00000008ff047e24 */ /* 0x000fe2000f8e00ff */
[----:B-1----:R-:W-:Y:S01]  /*9040*/  MOV R7, UR7 ;  /* 0x0000000700077c02 */ /* 0x002fe20008000f00 */
[----:B------:R-:W-:Y:S01]  /*9050*/  IMAD.U32 R6, RZ, RZ, UR6 ;  /* 0x00000006ff067e24 */ /* 0x000fe2000f8e00ff */
[----:B-----5:R-:W-:Y:S01]  /*9060*/  MOV R11, UR5 ;  /* 0x00000005000b7c02 */ /* 0x020fe20008000f00 */
[----:B------:R-:W-:Y:S02]  /*9070*/  IMAD.U32 R10, RZ, RZ, UR4 ;  /* 0x00000004ff0a7e24 */ /* 0x000fe4000f8e00ff */
[----:B------:R-:W-:Y:S07]  /*9080*/  LEPC R20, `(.L_x_123) ;  /* 0x000000001014794e */ /* 0x000fee0000000000 */
[----:B--23--:R-:W-:Y:S05]  /*9090*/  CALL.ABS.NOINC R2 ;  /* 0x0000000002007343 */ /* 0x00cfea0003c00000 */
.L_x_123:
[----:B------:R-:W-:Y:S01]  /*90a0*/  ISETP.NE.AND P0, PT, R84, RZ, PT ;  /* 0x000000ff5400720c */ /* 0x000fe20003f05270 */
[----:B------:R-:W-:Y:S05]  /*90b0*/  WARPSYNC.ALL ;  /* 0x0000000000007948 */ /* 0x000fea0003800000 */
[----:B------:R-:W-:Y:S01]  /*90c0*/  R2UR UR4, R39 ;  /* 0x00000000270472ca */ /* 0x000fe200000e0000 */
[----:B------:R-:W4:Y:S01]  /*90d0*/  S2UR UR6, SR_CgaCtaId ;  /* 0x00000000000679c3 */ /* 0x000f220000008800 */
[----:B------:R-:W-:Y:S01]  /*90e0*/  R2UR UR5, R56 ;  /* 0x00000000380572ca */ /* 0x000fe200000e0000 */
[----:B------:R-:W-:Y:S01]  /*90f0*/  BSSY.RECONVERGENT B0, `(.L_x_124) ;  /* 0x000008e000007945 */ /* 0x000fe20003800200 */
[C---:B-1----:R-:W-:Y:S02]  /*9100*/  SHF.L.U32 R0, R48.reuse, 0x10, RZ ;  /* 0x0000001030007819 */ /* 0x042fe400000006ff */
[----:B---3--:R-:W-:Y:S02]  /*9110*/  LOP3.LUT R2, R48, 0xffff0000, RZ, 0xc0, !PT ;  /* 0xffff000030027812 */ /* 0x008fe400078ec0ff */
[C---:B------:R-:W-:Y:S02]  /*9120*/  SHF.L.U32 R3, R49.reuse, 0x10, RZ ;  /* 0x0000001031037819 */ /* 0x040fe400000006ff */
[----:B------:R-:W-:Y:S02]  /*9130*/  LOP3.LUT R39, R49, 0xffff0000, RZ, 0xc0, !PT ;  /* 0xffff000031277812 */ /* 0x000fe400078ec0ff */
[C---:B------:R-:W-:Y:S01]  /*9140*/  SHF.L.U32 R40, R50.reuse, 0x10, RZ ;  /* 0x0000001032287819 */ /* 0x040fe200000006ff */
[----:B------:R-:W1:Y:S01]  /*9150*/  LDTM.x32 R4, tmem[UR4+0x60] ;  /* 0x00006004000479ee */ /* 0x000e6200082c0000 */
[----:B------:R-:W-:Y:S01]  /*9160*/  LOP3.LUT R42, R50, 0xffff0000, RZ, 0xc0, !PT ;  /* 0xffff0000322a7812 */ /* 0x000fe200078ec0ff */
[----:B------:R-:W-:Y:S01]  /*9170*/  NOP ;  /* 0x0000000000007918 */ /* 0x000fe20000000000 */
[C---:B------:R-:W-:Y:S01]  /*9180*/  SHF.L.U32 R43, R51.reuse, 0x10, RZ ;  /* 0x00000010332b7819 */ /* 0x040fe200000006ff */
[----:B------:R-:W-:Y:S01]  /*9190*/  UIADD3 UR4, UPT, UPT, UR5, 0x130, URZ ;  /* 0x0000013005047890 */ /* 0x000fe2000fffe0ff */
[----:B------:R-:W-:Y:S02]  /*91a0*/  LOP3.LUT R44, R51, 0xffff0000, RZ, 0xc0, !PT ;  /* 0xffff0000332c7812 */ /* 0x000fe400078ec0ff */
[C---:B------:R-:W-:Y:S02]  /*91b0*/  SHF.L.U32 R45, R52.reuse, 0x10, RZ ;  /* 0x00000010342d7819 */ /* 0x040fe400000006ff */
[----:B------:R-:W-:Y:S02]  /*91c0*/  LOP3.LUT R46, R52, 0xffff0000, RZ, 0xc0, !PT ;  /* 0xffff0000342e7812 */ /* 0x000fe400078ec0ff */
[C---:B------:R-:W-:Y:S02]  /*91d0*/  SHF.L.U32 R47, R53.reuse, 0x10, RZ ;  /* 0x00000010352f7819 */ /* 0x040fe400000006ff */
[----:B------:R-:W-:Y:S02]  /*91e0*/  LOP3.LUT R48, R53, 0xffff0000, RZ, 0xc0, !PT ;  /* 0xffff000035307812 */ /* 0x000fe400078ec0ff */
[C---:B------:R-:W-:Y:S02]  /*91f0*/  SHF.L.U32 R49, R54.reuse, 0x10, RZ ;  /* 0x0000001036317819 */ /* 0x040fe400000006ff */
[----:B------:R-:W-:Y:S02]  /*9200*/  LOP3.LUT R50, R54, 0xffff0000, RZ, 0xc0, !PT ;  /* 0xffff000036327812 */ /* 0x000fe400078ec0ff */
[C---:B------:R-:W-:Y:S02]  /*9210*/  SHF.L.U32 R51, R55.reuse, 0x10, RZ ;  /* 0x0000001037337819 */ /* 0x040fe400000006ff */
[----:B------:R-:W-:Y:S02]  /*9220*/  LOP3.LUT R52, R55, 0xffff0000, RZ, 0xc0, !PT ;  /* 0xffff000037347812 */ /* 0x000fe400078ec0ff */
[----:B------:R-:W-:Y:S01]  /*9230*/  SHF.L.U32 R53, R60, 0x10, RZ ;  /* 0x000000103c357819 */ /* 0x000fe200000006ff */
[----:B----4-:R-:W-:Y:S01]  /*9240*/  UPRMT UR4, UR6, 0x654, UR4 ;  /* 0x0000065406047896 */ /* 0x010fe20008000004 */
[C---:B-1----:R-:W-:Y:S01]  /*9250*/  FMUL R4, R38.reuse, R4 ;  /* 0x0000000426047220 */ /* 0x042fe20000400000 */
[C---:B------:R-:W-:Y:S01]  /*9260*/  FMUL R5, R38.reuse, R5 ;  /* 0x0000000526057220 */ /* 0x040fe20000400000 */
[----:B------:R-:W-:Y:S01]  /*9270*/  FMUL R6, R38, R6 ;  /* 0x0000000626067220 */ /* 0x000fe20000400000 */
[----:B------:R-:W-:Y:S01]  /*9280*/  LOP3.LUT R54, R60, 0xffff0000, RZ, 0xc0, !PT ;  /* 0xffff00003c367812 */ /* 0x000fe200078ec0ff */
[C---:B------:R-:W-:Y:S01]  /*9290*/  FFMA R4, R41.reuse, R0, R4 ;  /* 0x0000000029047223 */ /* 0x040fe20000000004 */
[----:B------:R-:W-:Y:S01]  /*92a0*/  FFMA R5, R41, R2, R5 ;  /* 0x0000000229057223 */ /* 0x000fe20000000005 */
[----:B------:R-:W-:Y:S01]  /*92b0*/  SHF.L.U32 R55, R61, 0x10, RZ ;  /* 0x000000103d377819 */ /* 0x000fe200000006ff */
[----:B------:R-:W-:Y:S01]  /*92c0*/  FFMA R6, R41, R3, R6 ;  /* 0x0000000329067223 */ /* 0x000fe20000000006 */
[----:B------:R-:W-:Y:S01]  /*92d0*/  SYNCS.ARRIVE.TRANS64.RED.A1T0 RZ, [UR4], RZ ;  /* 0x000000ffffff79a7 */ /* 0x000fe20008100404 */
[C---:B------:R-:W-:Y:S01]  /*92e0*/  FMUL R7, R38.reuse, R7 ;  /* 0x0000000726077220 */ /* 0x040fe20000400000 */
[----:B------:R-:W-:Y:S01]  /*92f0*/  F2FP.BF16.F32.PACK_AB R4, R5, R4 ;  /* 0x000000040504723e */ /* 0x000fe200000010ff */
[C---:B------:R-:W-:Y:S01]  /*9300*/  FMUL R8, R38.reuse, R8 ;  /* 0x0000000826087220 */ /* 0x040fe20000400000 */
[----:B------:R-:W-:Y:S01]  /*9310*/  FMUL R9, R38, R9 ;  /* 0x0000000926097220 */ /* 0x000fe20000400000 */
[----:B------:R-:W-:Y:S01]  /*9320*/  LOP3.LUT R56, R61, 0xffff0000, RZ, 0xc0, !PT ;  /* 0xffff00003d387812 */ /* 0x000fe200078ec0ff */
[C---:B------:R-:W-:Y:S01]  /*9330*/  FFMA R7, R41.reuse, R39, R7 ;  /* 0x0000002729077223 */ /* 0x040fe20000000007 */
[C---:B------:R-:W-:Y:S01]  /*9340*/  FFMA R8, R41.reuse, R40, R8 ;  /* 0x0000002829087223 */ /* 0x040fe20000000008 */
[----:B------:R-:W-:Y:S01]  /*9350*/  SHF.L.U32 R57, R62, 0x10, RZ ;  /* 0x000000103e397819 */ /* 0x000fe200000006ff */
[----:B------:R-:W-:Y:S01]  /*9360*/  FFMA R9, R41, R42, R9 ;  /* 0x0000002a29097223 */ /* 0x000fe20000000009 */
[C---:B------:R-:W-:Y:S01]  /*9370*/  FMUL R0, R38.reuse, R10 ;  /* 0x0000000a26007220 */ /* 0x040fe20000400000 */
[----:B------:R-:W-:Y:S01]  /*9380*/  F2FP.BF16.F32.PACK_AB R5, R7, R6 ;  /* 0x000000060705723e */ /* 0x000fe200000010ff */
[C---:B------:R-:W-:Y:S01]  /*9390*/  FMUL R2, R38.reuse, R11 ;  /* 0x0000000b26027220 */ /* 0x040fe20000400000 */
[----:B------:R-:W-:Y:S01]  /*93a0*/  FMUL R3, R38, R12 ;  /* 0x0000000c26037220 */ /* 0x000fe20000400000 */
[----:B------:R-:W-:Y:S01]  /*93b0*/  F2FP.BF16.F32.PACK_AB R6, R9, R8 ;  /* 0x000000080906723e */ /* 0x000fe200000010ff */
[C---:B------:R-:W-:Y:S01]  /*93c0*/  FFMA R0, R41.reuse, R43, R0 ;  /* 0x0000002b29007223 */ /* 0x040fe20000000000 */
[C---:B------:R-:W-:Y:S01]  /*93d0*/  FFMA R2, R41.reuse, R44, R2 ;  /* 0x0000002c29027223 */ /* 0x040fe20000000002 */
[----:B------:R-:W-:Y:S01]  /*93e0*/  LOP3.LUT R58, R62, 0xffff0000, RZ, 0xc0, !PT ;  /* 0xffff00003e3a7812 */ /* 0x000fe200078ec0ff */
[----:B------:R-:W-:Y:S01]  /*93f0*/  FFMA R3, R41, R45, R3 ;  /* 0x0000002d29037223 */ /* 0x000fe20000000003 */
[C---:B------:R-:W-:Y:S01]  /*9400*/  FMUL R10, R38.reuse, R13 ;  /* 0x0000000d260a7220 */ /* 0x040fe20000400000 */
[----:B------:R-:W-:Y:S01]  /*9410*/  SHF.L.U32 R59, R63, 0x10, RZ ;  /* 0x000000103f3b7819 */ /* 0x000fe200000006ff */
[----:B------:R-:W-:Y:S01]  /*9420*/  FMUL R11, R38, R14 ;  /* 0x0000000e260b7220 */ /* 0x000fe20000400000 */
[----:B------:R-:W-:Y:S01]  /*9430*/  F2FP.BF16.F32.PACK_AB R7, R2, R0 ;  /* 0x000000000207723e */ /* 0x000fe200000010ff */
[----:B------:R-:W-:Y:S01]  /*9440*/  FFMA R10, R41, R46, R10 ;  /* 0x0000002e290a7223 */ /* 0x000fe2000000000a */
[C---:B------:R-:W-:Y:S01]  /*9450*/  FMUL R15, R38.reuse, R15 ;  /* 0x0000000f260f7220 */ /* 0x040fe20000400000 */
[C---:B------:R-:W-:Y:S01]  /*9460*/  FMUL R12, R38.reuse, R16 ;  /* 0x00000010260c7220 */ /* 0x040fe20000400000 */
[----:B------:R-:W-:Y:S01]  /*9470*/  FMUL R13, R38, R17 ;  /* 0x00000011260d7220 */ /* 0x000fe20000400000 */
[----:B------:R1:W-:Y:S01]  /*9480*/  STS.128 [R82+0x6000], R4 ;  /* 0x0060000452007388 */ /* 0x0003e20000000c00 */
[----:B------:R-:W-:Y:S01]  /*9490*/  LOP3.LUT R60, R63, 0xffff0000, RZ, 0xc0, !PT ;  /* 0xffff00003f3c7812 */ /* 0x000fe200078ec0ff */
[C---:B------:R-:W-:Y:S01]  /*94a0*/  FFMA R11, R41.reuse, R47, R11 ;  /* 0x0000002f290b7223 */ /* 0x040fe2000000000b */
[----:B------:R-:W-:Y:S01]  /*94b0*/  SHF.L.U32 R61, R68, 0x10, RZ ;  /* 0x00000010443d7819 */ /* 0x000fe200000006ff */
[C---:B------:R-:W-:Y:S01]  /*94c0*/  FFMA R15, R41.reuse, R48, R15 ;  /* 0x00000030290f7223 */ /* 0x040fe2000000000f */
[----:B------:R-:W-:Y:S01]  /*94d0*/  F2FP.BF16.F32.PACK_AB R8, R10, R3 ;  /* 0x000000030a08723e */ /* 0x000fe200000010ff */
[C---:B------:R-:W-:Y:S01]  /*94e0*/  FFMA R12, R41.reuse, R49, R12 ;  /* 0x00000031290c7223 */ /* 0x040fe2000000000c */
[C---:B------:R-:W-:Y:S01]  /*94f0*/  FFMA R13, R41.reuse, R50, R13 ;  /* 0x00000032290d7223 */ /* 0x040fe2000000000d */
[C---:B------:R-:W-:Y:S01]  /*9500*/  FMUL R14, R38.reuse, R18 ;  /* 0x00000012260e7220 */ /* 0x040fe20000400000 */
[C---:B------:R-:W-:Y:S01]  /*9510*/  FMUL R19, R38.reuse, R19 ;  /* 0x0000001326137220 */ /* 0x040fe20000400000 */
[C---:B------:R-:W-:Y:S01]  /*9520*/  FMUL R16, R38.reuse, R20 ;  /* 0x0000001426107220 */ /* 0x040fe20000400000 */
[C---:B------:R-:W-:Y:S01]  /*9530*/  FMUL R17, R38.reuse, R21 ;  /* 0x0000001526117220 */ /* 0x040fe20000400000 */
[C---:B------:R-:W-:Y:S01]  /*9540*/  FFMA R14, R41.reuse, R51, R14 ;  /* 0x00000033290e7223 */ /* 0x040fe2000000000e */
[C---:B------:R-:W-:Y:S01]  /*9550*/  FMUL R18, R38.reuse, R22 ;  /* 0x0000001626127220 */ /* 0x040fe20000400000 */
[C---:B------:R-:W-:Y:S01]  /*9560*/  FFMA R19, R41.reuse, R52, R19 ;  /* 0x0000003429137223 */ /* 0x040fe20000000013 */
[C---:B------:R-:W-:Y:S01]  /*9570*/  FMUL R23, R38.reuse, R23 ;  /* 0x0000001726177220 */ /* 0x040fe20000400000 */
[C---:B------:R-:W-:Y:S01]  /*9580*/  FFMA R16, R41.reuse, R53, R16 ;  /* 0x0000003529107223 */ /* 0x040fe20000000010 */
[C---:B------:R-:W-:Y:S01]  /*9590*/  FMUL R20, R38.reuse, R24 ;  /* 0x0000001826147220 */ /* 0x040fe20000400000 */
[C---:B------:R-:W-:Y:S01]  /*95a0*/  FFMA R17, R41.reuse, R54, R17 ;  /* 0x0000003629117223 */ /* 0x040fe20000000011 */
[C---:B------:R-:W-:Y:S01]  /*95b0*/  FMUL R21, R38.reuse, R25 ;  /* 0x0000001926157220 */ /* 0x040fe20000400000 */
[----:B------:R-:W-:Y:S01]  /*95c0*/  FFMA R18, R41, R55, R18 ;  /* 0x0000003729127223 */ /* 0x000fe20000000012 */
[C---:B------:R-:W-:Y:S01]  /*95d0*/  FMUL R22, R38.reuse, R26 ;  /* 0x0000001a26167220 */ /* 0x040fe20000400000 */
[----:B------:R-:W-:Y:S01]  /*95e0*/  F2FP.BF16.F32.PACK_AB R9, R15, R11 ;  /* 0x0000000b0f09723e */ /* 0x000fe200000010ff */
[----:B------:R-:W-:Y:S01]  /*95f0*/  FFMA R23, R41, R56, R23 ;  /* 0x0000003829177223 */ /* 0x000fe20000000017 */
[C---:B------:R-:W-:Y:S01]  /*9600*/  FMUL R27, R38.reuse, R27 ;  /* 0x0000001b261b7220 */ /* 0x040fe20000400000 */
[----:B------:R-:W-:Y:S01]  /*9610*/  F2FP.BF16.F32.PACK_AB R10, R13, R12 ;  /* 0x0000000c0d0a723e */ /* 0x000fe200000010ff */
[----:B------:R-:W-:Y:S01]  /*9620*/  FFMA R20, R41, R57, R20 ;  /* 0x0000003929147223 */ /* 0x000fe20000000014 */
[----:B------:R-:W-:Y:S01]  /*9630*/  F2FP.BF16.F32.PACK_AB R11, R19, R14 ;  /* 0x0000000e130b723e */ /* 0x000fe200000010ff */
[----:B------:R-:W-:Y:S01]  /*9640*/  FMUL R24, R38, R28 ;  /* 0x0000001c26187220 */ /* 0x000fe20000400000 */
[----:B------:R-:W-:Y:S01]  /*9650*/  LOP3.LUT R62, R68, 0xffff0000, RZ, 0xc0, !PT ;  /* 0xffff0000443e7812 */ /* 0x000fe200078ec0ff */
[----:B------:R-:W-:Y:S01]  /*9660*/  FFMA R21, R41, R58, R21 ;  /* 0x0000003a29157223 */ /* 0x000fe20000000015 */
[----:B------:R-:W-:Y:S01]  /*9670*/  SHF.L.U32 R63, R69, 0x10, RZ ;  /* 0x00000010453f7819 */ /* 0x000fe200000006ff */
[----:B------:R1:W-:Y:S01]  /*9680*/  STS.128 [R95+0x6010], R8 ;  /* 0x006010085f007388 */ /* 0x0003e20000000c00 */
[C---:B------:R-:W-:Y:S01]  /*9690*/  FMUL R25, R38.reuse, R29 ;  /* 0x0000001d26197220 */ /* 0x040fe20000400000 */
[----:B------:R-:W-:Y:S01]  /*96a0*/  FFMA R22, R41, R59, R22 ;  /* 0x0000003b29167223 */ /* 0x000fe20000000016 */
[----:B------:R-:W-:Y:S01]  /*96b0*/  LOP3.LUT R64, R69, 0xffff0000, RZ, 0xc0, !PT ;  /* 0xffff000045407812 */ /* 0x000fe200078ec0ff */
[----:B------:R-:W-:Y:S01]  /*96c0*/  FMUL R26, R38, R30 ;  /* 0x0000001e261a7220 */ /* 0x000fe20000400000 */
[C---:B------:R-:W-:Y:S01]  /*96d0*/  FFMA R27, R41.reuse, R60, R27 ;  /* 0x0000003c291b7223 */ /* 0x040fe2000000001b */
[----:B------:R-:W-:Y:S01]  /*96e0*/  SHF.L.U32 R65, R70, 0x10, RZ ;  /* 0x0000001046417819 */ /* 0x000fe200000006ff */
[----:B------:R-:W-:Y:S01]  /*96f0*/  FMUL R31, R38, R31 ;  /* 0x0000001f261f7220 */ /* 0x000fe20000400000 */
[C---:B------:R-:W-:Y:S01]  /*9700*/  FFMA R24, R41.reuse, R61, R24 ;  /* 0x0000003d29187223 */ /* 0x040fe20000000018 */
[----:B------:R-:W-:Y:S01]  /*9710*/  LOP3.LUT R66, R70, 0xffff0000, RZ, 0xc0, !PT ;  /* 0xffff000046427812 */ /* 0x000fe200078ec0ff */
[C---:B------:R-:W-:Y:S01]  /*9720*/  FMUL R28, R38.reuse, R32 ;  /* 0x00000020261c7220 */ /* 0x040fe20000400000 */
[----:B------:R-:W-:Y:S01]  /*9730*/  FFMA R25, R41, R62, R25 ;  /* 0x0000003e29197223 */ /* 0x000fe20000000019 */
[----:B------:R-:W-:Y:S01]  /*9740*/  SHF.L.U32 R67, R71, 0x10, RZ ;  /* 0x0000001047437819 */ /* 0x000fe200000006ff */
[C---:B------:R-:W-:Y:S01]  /*9750*/  FMUL R29, R38.reuse, R33 ;  /* 0x00000021261d7220 */ /* 0x040fe20000400000 */
[----:B------:R-:W-:Y:S01]  /*9760*/  F2FP.BF16.F32.PACK_AB R16, R17, R16 ;  /* 0x000000101110723e */ /* 0x000fe200000010ff */
[----:B------:R-:W-:Y:S01]  /*9770*/  FFMA R26, R41, R63, R26 ;  /* 0x0000003f291a7223 */ /* 0x000fe2000000001a */
[----:B------:R-:W-:Y:S01]  /*9780*/  LOP3.LUT R68, R71, 0xffff0000, RZ, 0xc0, !PT ;  /* 0xffff000047447812 */ /* 0x000fe200078ec0ff */
        /* <DEDUP_REMOVED lines=36> */
.L_x_125:
[----:B------:R-:W-:Y:S05]  /*99d0*/  BSYNC.RECONVERGENT B0 ;  /* 0x0000000000007941 */ /* 0x000fea0003800200 */
.L_x_124:
[----:B------:R-:W-:Y:S01]  /*99e0*/  BAR.SYNC.DEFER_BLOCKING 0x1, 0x80 ;  /* 0x0042000000007b1d */ /* 0x000fe20000010000 */
[----:B------:R-:W-:Y:S01]  /*99f0*/  UISETP.NE.AND UP0, UPT, UR53, -0x4, UPT ;  /* 0xfffffffc3500788c */ /* 0x000fe2000bf05270 */
[----:B------:R-:W-:Y:S08]  /*9a00*/  IADD3 R36, PT, PT, R36, 0x1, RZ ;  /* 0x0000000124247810 */ /* 0x000ff00007ffe0ff */
[----:B------:R-:W-:Y:S05]  /*9a10*/  BRA.U !UP0, `(.L_x_126) ;  /* 0x0000000108247547 */ /* 0x000fea000b800000 */
[----:B------:R-:W-:Y:S01]  /*9a20*/  ISETP.NE.AND P0, PT, R101, RZ, PT ;  /* 0x000000ff6500720c */ /* 0x000fe20003f05270 */
[----:B------:R-:W-:Y:S01]  /*9a30*/  IMAD.U32 R0, RZ, RZ, UR50 ;  /* 0x00000032ff007e24 */ /* 0x000fe2000f8e00ff */
[----:B------:R-:W-:Y:S04]  /*9a40*/  UIADD3 UR4, UPT, UPT, UR50, 0x1, URZ ;  /* 0x0000000132047890 */ /* 0x000fe8000fffe0ff */
[----:B------:R-:W-:Y:S04]  /*9a50*/  UISETP.NE.AND UP0, UPT, UR4, 0x4, UPT ;  /* 0x000000040400788c */ /* 0x000fe8000bf05270 */
[----:B------:R-:W-:Y:S03]  /*9a60*/  USEL UR50, UR4, URZ, UP0 ;  /* 0x000000ff04327287 */ /* 0x000fe60008000000 */
[----:B------:R-:W-:Y:S05]  /*9a70*/  @P0 LEA R0, R0, UR49, 0x3 ;  /* 0x0000003100000c11 */ /* 0x000fea000f8e18ff */
[----:B------:R-:W-:Y:S05]  /*9a80*/  @P0 VIADD R0, R0, 0xe0 ;  /* 0x000000e000000836 */ /* 0x000fea0000000000 */
[----:B------:R-:W-:Y:S04]  /*9a90*/  @P0 PRMT R0, R103, 0x654, R0 ;  /* 0x0000065467000816 */ /* 0x000fe80000000000 */
[----:B------:R3:W-:Y:S03]  /*9aa0*/  @P0 SYNCS.ARRIVE.TRANS64.RED.A1T0 RZ, [R0+URZ], RZ ;  /* 0x000000ff00ff09a7 */ /* 0x0007e600081004ff */
.L_x_126:
[----:B------:R-:W-:Y:S01]  /*9ab0*/  R2UR UR5, R77 ;  /* 0x000000004d0572ca */ /* 0x000fe200000e0000 */
[----:B------:R-:W-:Y:S01]  /*9ac0*/  UISETP.NE.AND UP0, UPT, UR62, URZ, UPT ;  /* 0x000000ff3e00728c */ /* 0x000fe2000bf05270 */
[----:B------:R-:W-:Y:S01]  /*9ad0*/  R2UR UR4, R78 ;  /* 0x000000004e0472ca */ /* 0x000fe200000e0000 */
[----:B------:R-:W-:Y:S01]  /*9ae0*/  UIADD3 UR53, UPT, UPT, UR53, 0x4, URZ ;  /* 0x0000000435357890 */ /* 0x000fe2000fffe0ff */
[C---:B------:R-:W-:Y:S01]  /*9af0*/  ISETP.NE.AND P0, PT, R36.reuse, 0x2, PT ;  /* 0x000000022400780c */ /* 0x040fe20003f05270 */
[----:B------:R-:W-:Y:S01]  /*9b00*/  UMOV UR52, UR63 ;  /* 0x0000003f00347c82 */ /* 0x000fe20008000000 */
[----:B------:R-:W-:Y:S02]  /*9b10*/  LOP3.LUT R79, R79, 0x1, RZ, 0x3c, !PT ;  /* 0x000000014f4f7812 */ /* 0x000fe400078e3cff */
[----:B---3--:R-:W-:Y:S02]  /*9b20*/  SEL R0, RZ, 0x1, P0 ;  /* 0x00000001ff007807 */ /* 0x008fe40000000000 */
[----:B------:R-:W-:Y:S02]  /*9b30*/  SEL R36, R36, RZ, P0 ;  /* 0x000000ff24247207 */ /* 0x000fe40000000000 */
[----:B------:R-:W-:Y:S01]  /*9b40*/  LOP3.LUT R80, R80, R0, RZ, 0x3c, !PT ;  /* 0x0000000050507212 */ /* 0x000fe200078e3cff */
[----:B------:R-:W-:Y:S02]  /*9b50*/  UIADD3 UR24, UPT, UPT, UR36, UR5, URZ ;  /* 0x0000000524187290 */ /* 0x000fe4000fffe0ff */
[----:B------:R-:W-:Y:S01]  /*9b60*/  UIADD3 UR51, UPT, UPT, UR37, UR4, URZ ;  /* 0x0000000425337290 */ /* 0x000fe2000fffe0ff */
[----:B------:R-:W-:Y:S11]  /*9b70*/  BRA.U UP0, `(.L_x_127) ;  /* 0xffffffbd00507547 */ /* 0x000ff6000b83ffff */
[----:B------:R-:W-:-:S13]  /*9b80*/  R2UR UR4, R93 ;  /* 0x000000005d0472ca */ /* 0x000fda00000e0000 */
[----:B------:R-:W-:-:S09]  /*9b90*/  UISETP.NE.AND UP0, UPT, UR4, URZ, UPT ;  /* 0x000000ff0400728c */ /* 0x000fd2000bf05270 */
[----:B------:R-:W-:Y:S05]  /*9ba0*/  BRA.U !UP0, `(.L_x_128) ;  /* 0x0000000108487547 */ /* 0x000fea000b800000 */
[----:B------:R-:W3:Y:S02]  /*9bb0*/  LDCU.64 UR4, c[0x0][0x990] ;  /* 0x00013200ff0477ac */ /* 0x000ee40008000a00 */
[----:B---3--:R-:W-:-:S04]  /*9bc0*/  UISETP.NE.U32.AND UP0, UPT, UR4, URZ, UPT ;  /* 0x000000ff0400728c */ /* 0x008fc8000bf05070 */
[----:B------:R-:W-:-:S09]  /*9bd0*/  UISETP.NE.AND.EX UP0, UPT, UR5, URZ, UPT, UP0 ;  /* 0x000000ff0500728c */ /* 0x000fd2000bf05300 */
[----:B------:R-:W-:Y:S05]  /*9be0*/  BRA.U UP0, `(.L_x_129) ;  /* 0x00000001000c7547 */ /* 0x000fea000b800000 */
[----:B------:R-:W-:-:S13]  /*9bf0*/  FSETP.NEU.AND P0, PT, R41, RZ, PT ;  /* 0x000000ff2900720b */ /* 0x000fda0003f0d000 */
[----:B------:R-:W-:Y:S05]  /*9c00*/  @!P0 EXIT ;  /* 0x000000000000894d */ /* 0x000fea0003800000 */
[----:B------:R-:W-:Y:S05]  /*9c10*/  BRA `(.L_x_128) ;  /* 0x00000000002c7947 */ /* 0x000fea0003800000 */
.L_x_129:
[----:B------:R-:W-:Y:S01]  /*9c20*/  ISETP.NE.AND P0, PT, R100, RZ, PT ;  /* 0x000000ff6400720c */ /* 0x000fe20003f05270 */
[----:B------:R-:W-:-:S12]  /*9c30*/  BSSY.RECONVERGENT B0, `(.L_x_128) ;  /* 0x0000009000007945 */ /* 0x000fd80003800200 */
[----:B------:R-:W-:Y:S05]  /*9c40*/  @P0 BRA `(.L_x_130) ;  /* 0x0000000000140947 */ /* 0x000fea0003800000 */
[----:B------:R-:W3:Y:S02]  /*9c50*/  LDCU.64 UR4, c[0x0][0x988] ;  /* 0x00013100ff0477ac */ /* 0x000ee40008000a00 */
[----:B---3--:R-:W-:-:S04]  /*9c60*/  ISETP.NE.U32.AND P0, PT, RZ, UR4, PT ;  /* 0x00000004ff007c0c */ /* 0x008fc8000bf05070 */
[----:B------:R-:W-:-:S13]  /*9c70*/  ISETP.NE.AND.EX P0, PT, RZ, UR5, PT, P0 ;  /* 0x00000005ff007c0c */ /* 0x000fda000bf05300 */
[----:B------:R-:W-:Y:S05]  /*9c80*/  @!P0 EXIT ;  /* 0x000000000000894d */ /* 0x000fea0003800000 */
[----:B------:R-:W-:Y:S05]  /*9c90*/  BRA `(.L_x_131) ;  /* 0x0000000000087947 */ /* 0x000fea0003800000 */
.L_x_130:
[----:B------:R-:W-:-:S13]  /*9ca0*/  FSETP.NEU.AND P0, PT, R41, RZ, PT ;  /* 0x000000ff2900720b */ /* 0x000fda0003f0d000 */
[----:B------:R-:W-:Y:S05]  /*9cb0*/  @!P0 EXIT ;  /* 0x000000000000894d */ /* 0x000fea0003800000 */
.L_x_131:
[----:B------:R-:W-:Y:S05]  /*9cc0*/  BSYNC.RECONVERGENT B0 ;  /* 0x0000000000007941 */ /* 0x000fea0003800200 */
.L_x_128:
[----:B------:R-:W3:Y:S01]  /*9cd0*/  S2UR UR5, SR_CgaCtaId ;  /* 0x00000000000579c3 */ /* 0x000ee20000008800 */
[----:B------:R-:W-:Y:S01]  /*9ce0*/  ULEA UR4, UR50, UR49, 0x3 ;  /* 0x0000003132047291 */ /* 0x000fe2000f8e18ff */
[----:B------:R-:W-:-:S04]  /*9cf0*/  DEPBAR.LE SB0, 0x0 ;  /* 0x000080000000791a */ /* 0x000fc80000000000 */
[----:B------:R-:W-:-:S04]  /*9d00*/  UIADD3 UR4, UPT, UPT, UR4, 0xe0, URZ ;  /* 0x000000e004047890 */ /* 0x000fc8000fffe0ff */
[----:B---3--:R-:W-:-:S09]  /*9d10*/  UPRMT UR4, UR5, 0x654, UR4 ;  /* 0x0000065405047896 */ /* 0x008fd20008000004 */
[----:B------:R-:W-:Y:S01]  /*9d20*/  SYNCS.ARRIVE.TRANS64.RED.A1T0 RZ, [UR4], RZ ;  /* 0x000000ffffff79a7 */ /* 0x000fe20008100404 */
[----:B------:R-:W-:Y:S05]  /*9d30*/  EXIT ;  /* 0x000000000000794d */ /* 0x000fea0003800000 */
.L_x_20:
[----:B------:R-:W-:Y:S07]  /*9d40*/  MOV R0, UR9 ;  /* 0x0000000900007c02 */ /* 0x000fee0008000f00 */
.L_x_132:
[----:B--2---:R2:W3:Y:S02]  /*9d50*/  SYNCS.PHASECHK.TRANS64.TRYWAIT P0, [R0+URZ+0x60], R4 ;  /* 0x00006004000075a7 */ /* 0x0044e400080011ff */
[----:B---3--:R-:W-:Y:S05]  /*9d60*/  @!P0 NANOSLEEP.SYNCS 0x989680 ;  /* 0x009896800000895d */ /* 0x008fea0003900000 */
[----:B------:R-:W3:Y:S02]  /*9d70*/  @!P0 SYNCS.PHASECHK.TRANS64 P0, [R0+URZ+0x60], R4 ;  /* 0x00006004000085a7 */ /* 0x000ee400080010ff */
[----:B---3--:R-:W-:Y:S05]  /*9d80*/  @!P0 BRA `(.L_x_132) ;  /* 0xfffffffc00f08947 */ /* 0x008fea000383ffff */
[----:B------:R-:W-:Y:S05]  /*9d90*/  BRA `(.L_x_19) ;  /* 0xffffff7c00007947 */ /* 0x000fea000383ffff */
.L_x_26:
[----:B------:R-:W-:Y:S07]  /*9da0*/  MOV R0, UR9 ;  /* 0x0000000900007c02 */ /* 0x000fee0008000f00 */
.L_x_133:
[----:B--2---:R2:W4:Y:S02]  /*9db0*/  SYNCS.PHASECHK.TRANS64.TRYWAIT P0, [R0+URZ+0x60], R4 ;  /* 0x00006004000075a7 */ /* 0x00452400080011ff */
[----:B----4-:R-:W-:Y:S05]  /*9dc0*/  @!P0 NANOSLEEP.SYNCS 0x989680 ;  /* 0x009896800000895d */ /* 0x010fea0003900000 */
[----:B------:R-:W4:Y:S02]  /*9dd0*/  @!P0 SYNCS.PHASECHK.TRANS64 P0, [R0+URZ+0x60], R4 ;  /* 0x00006004000085a7 */ /* 0x000f2400080010ff */
[----:B----4-:R-:W-:Y:S05]  /*9de0*/  @!P0 BRA `(.L_x_133) ;  /* 0xfffffffc00f08947 */ /* 0x010fea000383ffff */
[----:B------:R-:W-:Y:S05]  /*9df0*/  BRA `(.L_x_25) ;  /* 0xffffff80008c7947 */ /* 0x000fea000383ffff */
.L_x_30:
[----:B-1----:R-:W-:-:S07]  /*9e00*/  MOV R0, UR36 ;  /* 0x0000002400007c02 */ /* 0x002fce0008000f00 */
.L_x_134:
[----:B-1----:R1:W2:Y:S02]  /*9e10*/  SYNCS.PHASECHK.TRANS64.TRYWAIT P0, [R0+URZ+0x110], R3 ;  /* 0x00011003000075a7 */ /* 0x0022a400080011ff */
[----:B--2---:R-:W-:Y:S05]  /*9e20*/  @!P0 NANOSLEEP.SYNCS 0x989680 ;  /* 0x009896800000895d */ /* 0x004fea0003900000 */
[----:B------:R-:W2:Y:S02]  /*9e30*/  @!P0 SYNCS.PHASECHK.TRANS64 P0, [R0+URZ+0x110], R3 ;  /* 0x00011003000085a7 */ /* 0x000ea400080010ff */
[----:B--2---:R-:W-:Y:S05]  /*9e40*/  @!P0 BRA `(.L_x_134) ;  /* 0xfffffffc00f08947 */ /* 0x004fea000383ffff */
[----:B------:R-:W-:Y:S05]  /*9e50*/  BRA `(.L_x_135) ;  /* 0xffffff8400587947 */ /* 0x000fea000383ffff */
.L_x_34:
[----:B------:R-:W-:-:S07]  /*9e60*/  MOV R0, UR4 ;  /* 0x0000000400007c02 */ /* 0x000fce0008000f00 */
.L_x_136:
[----:B-1----:R1:W2:Y:S02]  /*9e70*/  SYNCS.PHASECHK.TRANS64.TRYWAIT P0, [R0+URZ], R2 ;  /* 0x00000002000075a7 */ /* 0x0022a400080011ff */
[----:B--2---:R-:W-:Y:S05]  /*9e80*/  @!P0 NANOSLEEP.SYNCS 0x989680 ;  /* 0x009896800000895d */ /* 0x004fea0003900000 */
[----:B------:R-:W2:Y:S02]  /*9e90*/  @!P0 SYNCS.PHASECHK.TRANS64 P0, [R0+URZ], R2 ;  /* 0x00000002000085a7 */ /* 0x000ea400080010ff */
[----:B--2---:R-:W-:Y:S05]  /*9ea0*/  @!P0 BRA `(.L_x_136) ;  /* 0xfffffffc00f08947 */ /* 0x004fea000383ffff */
[----:B------:R-:W-:Y:S05]  /*9eb0*/  BRA `(.L_x_137) ;  /* 0xffffff8800f07947 */ /* 0x000fea000383ffff */
.L_x_35:
[----:B------:R-:W-:-:S07]  /*9ec0*/  MOV R0, UR5 ;  /* 0x0000000500007c02 */ /* 0x000fce0008000f00 */
.L_x_138:
[----:B-1----:R1:W2:Y:S02]  /*9ed0*/  SYNCS.PHASECHK.TRANS64.TRYWAIT P0, [R0+URZ], R2 ;  /* 0x00000002000075a7 */ /* 0x0022a400080011ff */
[----:B--2---:R-:W-:Y:S05]  /*9ee0*/  @!P0 NANOSLEEP.SYNCS 0x989680 ;  /* 0x009896800000895d */ /* 0x004fea0003900000 */
[----:B------:R-:W2:Y:S02]  /*9ef0*/  @!P0 SYNCS.PHASECHK.TRANS64 P0, [R0+URZ], R2 ;  /* 0x00000002000085a7 */ /* 0x000ea400080010ff */
[----:B--2---:R-:W-:Y:S05]  /*9f00*/  @!P0 BRA `(.L_x_138) ;  /* 0xfffffffc00f08947 */ /* 0x004fea000383ffff */
[----:B------:R-:W-:Y:S05]  /*9f10*/  BRA `(.L_x_139) ;  /* 0xffffff8c00007947 */ /* 0x000fea000383ffff */
.L_x_36:
[----:B------:R-:W-:-:S07]  /*9f20*/  MOV R0, UR5 ;  /* 0x0000000500007c02 */ /* 0x000fce0008000f00 */
.L_x_140:
[----:B-1----:R1:W2:Y:S02]  /*9f30*/  SYNCS.PHASECHK.TRANS64.TRYWAIT P0, [R0+URZ], R2 ;  /* 0x00000002000075a7 */ /* 0x0022a400080011ff */
[----:B--2---:R-:W-:Y:S05]  /*9f40*/  @!P0 NANOSLEEP.SYNCS 0x989680 ;  /* 0x009896800000895d */ /* 0x004fea0003900000 */
[----:B------:R-:W2:Y:S02]  /*9f50*/  @!P0 SYNCS.PHASECHK.TRANS64 P0, [R0+URZ], R2 ;  /* 0x00000002000085a7 */ /* 0x000ea400080010ff */
[----:B--2---:R-:W-:Y:S05]  /*9f60*/  @!P0 BRA `(.L_x_140) ;  /* 0xfffffffc00f08947 */ /* 0x004fea000383ffff */
[----:B------:R-:W-:Y:S05]  /*9f70*/  BRA `(.L_x_141) ;  /* 0xffffff8c00107947 */ /* 0x000fea000383ffff */
.L_x_37:
[----:B------:R-:W-:-:S07]  /*9f80*/  MOV R0, UR5 ;  /* 0x0000000500007c02 */ /* 0x000fce0008000f00 */
.L_x_142:
[----:B-1----:R1:W2:Y:S02]  /*9f90*/  SYNCS.PHASECHK.TRANS64.TRYWAIT P0, [R0+URZ], R2 ;  /* 0x00000002000075a7 */ /* 0x0022a400080011ff */
[----:B--2---:R-:W-:Y:S05]  /*9fa0*/  @!P0 NANOSLEEP.SYNCS 0x989680 ;  /* 0x009896800000895d */ /* 0x004fea0003900000 */
[----:B------:R-:W2:Y:S02]  /*9fb0*/  @!P0 SYNCS.PHASECHK.TRANS64 P0, [R0+URZ], R2 ;  /* 0x00000002000085a7 */ /* 0x000ea400080010ff */
[----:B--2---:R-:W-:Y:S05]  /*9fc0*/  @!P0 BRA `(.L_x_142) ;  /* 0xfffffffc00f08947 */ /* 0x004fea000383ffff */
[----:B------:R-:W-:Y:S05]  /*9fd0*/  BRA `(.L_x_143) ;  /* 0xffffff8c00207947 */ /* 0x000fea000383ffff */
.L_x_38:
[----:B------:R-:W-:-:S07]  /*9fe0*/  MOV R0, UR5 ;  /* 0x0000000500007c02 */ /* 0x000fce0008000f00 */
.L_x_144:
[----:B-1----:R1:W2:Y:S02]  /*9ff0*/  SYNCS.PHASECHK.TRANS64.TRYWAIT P0, [R0+URZ], R2 ;  /* 0x00000002000075a7 */ /* 0x0022a400080011ff */
[----:B--2---:R-:W-:Y:S05]  /*a000*/  @!P0 NANOSLEEP.SYNCS 0x989680 ;  /* 0x009896800000895d */ /* 0x004fea0003900000 */
[----:B------:R-:W2:Y:S02]  /*a010*/  @!P0 SYNCS.PHASECHK.TRANS64 P0, [R0+URZ], R2 ;  /* 0x00000002000085a7 */ /* 0x000ea400080010ff */
[----:B--2---:R-:W-:Y:S05]  /*a020*/  @!P0 BRA `(.L_x_144) ;  /* 0xfffffffc00f08947 */ /* 0x004fea000383ffff */
[----:B------:R-:W-:Y:S05]  /*a030*/  BRA `(.L_x_145) ;  /* 0xffffff8c00307947 */ /* 0x000fea000383ffff */
.L_x_39:
[----:B------:R-:W-:-:S07]  /*a040*/  MOV R0, UR5 ;  /* 0x0000000500007c02 */ /* 0x000fce0008000f00 */
.L_x_146:
[----:B-1----:R1:W2:Y:S02]  /*a050*/  SYNCS.PHASECHK.TRANS64.TRYWAIT P0, [R0+URZ], R2 ;  /* 0x00000002000075a7 */ /* 0x0022a400080011ff */
[----:B--2---:R-:W-:Y:S05]  /*a060*/  @!P0 NANOSLEEP.SYNCS 0x989680 ;  /* 0x009896800000895d */ /* 0x004fea0003900000 */
[----:B------:R-:W2:Y:S02]  /*a070*/  @!P0 SYNCS.PHASECHK.TRANS64 P0, [R0+URZ], R2 ;  /* 0x00000002000085a7 */ /* 0x000ea400080010ff */
[----:B--2---:R-:W-:Y:S05]  /*a080*/  @!P0 BRA `(.L_x_146) ;  /* 0xfffffffc00f08947 */ /* 0x004fea000383ffff */
[----:B------:R-:W-:Y:S05]  /*a090*/  BRA `(.L_x_147) ;  /* 0xffffff8c00407947 */ /* 0x000fea000383ffff */
.L_x_40:
[----:B------:R-:W-:-:S07]  /*a0a0*/  MOV R0, UR5 ;  /* 0x0000000500007c02 */ /* 0x000fce0008000f00 */
.L_x_148:
[----:B-1----:R1:W2:Y:S02]  /*a0b0*/  SYNCS.PHASECHK.TRANS64.TRYWAIT P0, [R0+URZ], R2 ;  /* 0x00000002000075a7 */ /* 0x0022a400080011ff */
[----:B--2---:R-:W-:Y:S05]  /*a0c0*/  @!P0 NANOSLEEP.SYNCS 0x989680 ;  /* 0x009896800000895d */ /* 0x004fea0003900000 */
[----:B------:R-:W2:Y:S02]  /*a0d0*/  @!P0 SYNCS.PHASECHK.TRANS64 P0, [R0+URZ], R2 ;  /* 0x00000002000085a7 */ /* 0x000ea400080010ff */
[----:B--2---:R-:W-:Y:S05]  /*a0e0*/  @!P0 BRA `(.L_x_148) ;  /* 0xfffffffc00f08947 */ /* 0x004fea000383ffff */
[----:B------:R-:W-:Y:S05]  /*a0f0*/  BRA `(.L_x_149) ;  /* 0xffffff8c00507947 */ /* 0x000fea000383ffff */
.L_x_41:
[----:B------:R-:W-:-:S07]  /*a100*/  MOV R0, UR5 ;  /* 0x0000000500007c02 */ /* 0x000fce0008000f00 */
.L_x_150:
[----:B-1----:R1:W2:Y:S02]  /*a110*/  SYNCS.PHASECHK.TRANS64.TRYWAIT P0, [R0+URZ], R2 ;  /* 0x00000002000075a7 */ /* 0x0022a400080011ff */
[----:B--2---:R-:W-:Y:S05]  /*a120*/  @!P0 NANOSLEEP.SYNCS 0x989680 ;  /* 0x009896800000895d */ /* 0x004fea0003900000 */
[----:B------:R-:W2:Y:S02]  /*a130*/  @!P0 SYNCS.PHASECHK.TRANS64 P0, [R0+URZ], R2 ;  /* 0x00000002000085a7 */ /* 0x000ea400080010ff */
[----:B--2---:R-:W-:Y:S05]  /*a140*/  @!P0 BRA `(.L_x_150) ;  /* 0xfffffffc00f08947 */ /* 0x004fea000383ffff */
[----:B------:R-:W-:Y:S05]  /*a150*/  BRA `(.L_x_151) ;  /* 0xffffff8c00607947 */ /* 0x000fea000383ffff */
.L_x_42:
[----:B------:R-:W-:-:S07]  /*a160*/  MOV R0, UR5 ;  /* 0x0000000500007c02 */ /* 0x000fce0008000f00 */
.L_x_152:
[----:B-1----:R1:W2:Y:S02]  /*a170*/  SYNCS.PHASECHK.TRANS64.TRYWAIT P0, [R0+URZ], R2 ;  /* 0x00000002000075a7 */ /* 0x0022a400080011ff */
[----:B--2---:R-:W-:Y:S05]  /*a180*/  @!P0 NANOSLEEP.SYNCS 0x989680 ;  /* 0x009896800000895d */ /* 0x004fea0003900000 */
[----:B------:R-:W2:Y:S02]  /*a190*/  @!P0 SYNCS.PHASECHK.TRANS64 P0, [R0+URZ], R2 ;  /* 0x00000002000085a7 */ /* 0x000ea400080010ff */
[----:B--2---:R-:W-:Y:S05]  /*a1a0*/  @!P0 BRA `(.L_x_152) ;  /* 0xfffffffc00f08947 */ /* 0x004fea000383ffff */
[----:B------:R-:W-:Y:S05]  /*a1b0*/  BRA `(.L_x_153) ;  /* 0xffffff8c00707947 */ /* 0x000fea000383ffff */
.L_x_43:
[----:B------:R-:W-:-:S07]  /*a1c0*/  MOV R0, UR5 ;  /* 0x0000000500007c02 */ /* 0x000fce0008000f00 */
.L_x_154:
[----:B-1----:R1:W2:Y:S02]  /*a1d0*/  SYNCS.PHASECHK.TRANS64.TRYWAIT P0, [R0+URZ], R2 ;  /* 0x00000002000075a7 */ /* 0x0022a400080011ff */
[----:B--2---:R-:W-:Y:S05]  /*a1e0*/  @!P0 NANOSLEEP.SYNCS 0x989680 ;  /* 0x009896800000895d */ /* 0x004fea0003900000 */
[----:B------:R-:W2:Y:S02]  /*a1f0*/  @!P0 SYNCS.PHASECHK.TRANS64 P0, [R0+URZ], R2 ;  /* 0x00000002000085a7 */ /* 0x000ea400080010ff */
[----:B--2---:R-:W-:Y:S05]  /*a200*/  @!P0 BRA `(.L_x_154) ;  /* 0xfffffffc00f08947 */ /* 0x004fea000383ffff */
[----:B------:R-:W-:Y:S05]  /*a210*/  BRA `(.L_x_155) ;  /* 0xffffff8c00807947 */ /* 0x000fea000383ffff */
.L_x_44:
[----:B------:R-:W-:-:S07]  /*a220*/  MOV R0, UR5 ;  /* 0x0000000500007c02 */ /* 0x000fce0008000f00 */
.L_x_156:
[----:B-1----:R1:W2:Y:S02]  /*a230*/  SYNCS.PHASECHK.TRANS64.TRYWAIT P0, [R0+URZ], R2 ;  /* 0x00000002000075a7 */ /* 0x0022a400080011ff */
[----:B--2---:R-:W-:Y:S05]  /*a240*/  @!P0 NANOSLEEP.SYNCS 0x989680 ;  /* 0x009896800000895d */ /* 0x004fea0003900000 */
[----:B------:R-:W2:Y:S02]  /*a250*/  @!P0 SYNCS.PHASECHK.TRANS64 P0, [R0+URZ], R2 ;  /* 0x00000002000085a7 */ /* 0x000ea400080010ff */
[----:B--2---:R-:W-:Y:S05]  /*a260*/  @!P0 BRA `(.L_x_156) ;  /* 0xfffffffc00f08947 */ /* 0x004fea000383ffff */
[----:B------:R-:W-:Y:S05]  /*a270*/  BRA `(.L_x_157) ;  /* 0xffffff8c00907947 */ /* 0x000fea000383ffff */
.L_x_47:
[----:B------:R-:W-:-:S07]  /*a280*/  MOV R4, UR4 ;  /* 0x0000000400047c02 */ /* 0x000fce0008000f00 */
.L_x_158:
[----:B--2---:R2:W3:Y:S02]  /*a290*/  SYNCS.PHASECHK.TRANS64.TRYWAIT P1, [R4+URZ+0x118], R6 ;  /* 0x00011806040075a7 */ /* 0x0044e400080211ff */
[----:B---3--:R-:W-:Y:S05]  /*a2a0*/  @!P1 NANOSLEEP.SYNCS 0x989680 ;  /* 0x009896800000995d */ /* 0x008fea0003900000 */
[----:B------:R-:W3:Y:S02]  /*a2b0*/  @!P1 SYNCS.PHASECHK.TRANS64 P1, [R4+URZ+0x118], R6 ;  /* 0x00011806040095a7 */ /* 0x000ee400080210ff */
[----:B---3--:R-:W-:Y:S05]  /*a2c0*/  @!P1 BRA `(.L_x_158) ;  /* 0xfffffffc00f09947 */ /* 0x008fea000383ffff */
[----:B------:R-:W-:Y:S05]  /*a2d0*/  BRA `(.L_x_159) ;  /* 0xffffff9000007947 */ /* 0x000fea000383ffff */
.L_x_48:
[----:B--2---:R-:W-:-:S07]  /*a2e0*/  MOV R4, UR4 ;  /* 0x0000000400047c02 */ /* 0x004fce0008000f00 */
.L_x_160:
[----:B--2---:R2:W3:Y:S02]  /*a2f0*/  SYNCS.PHASECHK.TRANS64.TRYWAIT P1, [R4+URZ+0x110], R5 ;  /* 0x00011005040075a7 */ /* 0x0044e400080211ff */
[----:B---3--:R-:W-:Y:S05]  /*a300*/  @!P1 NANOSLEEP.SYNCS 0x989680 ;  /* 0x009896800000995d */ /* 0x008fea0003900000 */
[----:B------:R-:W3:Y:S02]  /*a310*/  @!P1 SYNCS.PHASECHK.TRANS64 P1, [R4+URZ+0x110], R5 ;  /* 0x00011005040095a7 */ /* 0x000ee400080210ff */
[----:B---3--:R-:W-:Y:S05]  /*a320*/  @!P1 BRA `(.L_x_160) ;  /* 0xfffffffc00f09947 */ /* 0x008fea000383ffff */
[----:B------:R-:W-:Y:S05]  /*a330*/  BRA `(.L_x_161) ;  /* 0xffffff9000087947 */ /* 0x000fea000383ffff */
.L_x_56:
[----:B------:R-:W-:-:S07]  /*a340*/  MOV R0, UR18 ;  /* 0x0000001200007c02 */ /* 0x000fce0008000f00 */
.L_x_162:
[----:B-1----:R1:W2:Y:S02]  /*a350*/  SYNCS.PHASECHK.TRANS64.TRYWAIT P0, [R0+URZ+0x110], R4 ;  /* 0x00011004000075a7 */ /* 0x0022a400080011ff */
[----:B--2---:R-:W-:Y:S05]  /*a360*/  @!P0 NANOSLEEP.SYNCS 0x989680 ;  /* 0x009896800000895d */ /* 0x004fea0003900000 */
[----:B------:R-:W2:Y:S02]  /*a370*/  @!P0 SYNCS.PHASECHK.TRANS64 P0, [R0+URZ+0x110], R4 ;  /* 0x00011004000085a7 */ /* 0x000ea400080010ff */
[----:B--2---:R-:W-:Y:S05]  /*a380*/  @!P0 BRA `(.L_x_162) ;  /* 0xfffffffc00f08947 */ /* 0x004fea000383ffff */
[----:B------:R-:W-:Y:S05]  /*a390*/  BRA `(.L_x_163) ;  /* 0xffffff9400847947 */ /* 0x000fea000383ffff */
.L_x_57:
[----:B------:R-:W-:-:S07]  /*a3a0*/  MOV R4, UR22 ;  /* 0x0000001600047c02 */ /* 0x000fce0008000f00 */
.L_x_164:
[----:B-1----:R1:W2:Y:S02]  /*a3b0*/  SYNCS.PHASECHK.TRANS64.TRYWAIT P0, [R4+URZ+0x130], R0 ;  /* 0x00013000040075a7 */ /* 0x0022a400080011ff */
[----:B--2---:R-:W-:Y:S05]  /*a3c0*/  @!P0 NANOSLEEP.SYNCS 0x989680 ;  /* 0x009896800000895d */ /* 0x004fea0003900000 */
[----:B------:R-:W2:Y:S02]  /*a3d0*/  @!P0 SYNCS.PHASECHK.TRANS64 P0, [R4+URZ+0x130], R0 ;  /* 0x00013000040085a7 */ /* 0x000ea400080010ff */
[----:B--2---:R-:W-:Y:S05]  /*a3e0*/  @!P0 BRA `(.L_x_164) ;  /* 0xfffffffc00f08947 */ /* 0x004fea000383ffff */
[----:B------:R-:W-:Y:S05]  /*a3f0*/  BRA `(.L_x_165) ;  /* 0xffffff9400a07947 */ /* 0x000fea000383ffff */
.L_x_60:
[----:B-1----:R-:W-:Y:S07]  /*a400*/  MOV R0, UR16 ;  /* 0x0000001000007c02 */ /* 0x002fee0008000f00 */
.L_x_166:
[----:B-1----:R1:W2:Y:S02]  /*a410*/  SYNCS.PHASECHK.TRANS64.TRYWAIT P0, [R0+URZ], R5 ;  /* 0x00000005000075a7 */ /* 0x0022a400080011ff */
[----:B--2---:R-:W-:Y:S05]  /*a420*/  @!P0 NANOSLEEP.SYNCS 0x989680 ;  /* 0x009896800000895d */ /* 0x004fea0003900000 */
[----:B------:R-:W2:Y:S02]  /*a430*/  @!P0 SYNCS.PHASECHK.TRANS64 P0, [R0+URZ], R5 ;  /* 0x00000005000085a7 */ /* 0x000ea400080010ff */
[----:B--2---:R-:W-:Y:S05]  /*a440*/  @!P0 BRA `(.L_x_166) ;  /* 0xfffffffc00f08947 */ /* 0x004fea000383ffff */
[----:B------:R-:W-:Y:S05]  /*a450*/  BRA `(.L_x_59) ;  /* 0xffffff9400c47947 */ /* 0x000fea000383ffff */
.L_x_63:
[----:B------:R-:W-:-:S07]  /*a460*/  MOV R0, UR4 ;  /* 0x0000000400007c02 */ /* 0x000fce0008000f00 */
.L_x_167:
[----:B-1----:R1:W3:Y:S02]  /*a470*/  SYNCS.PHASECHK.TRANS64.TRYWAIT P0, [R0+URZ], R2 ;  /* 0x00000002000075a7 */ /* 0x0022e400080011ff */
[----:B---3--:R-:W-:Y:S05]  /*a480*/  @!P0 NANOSLEEP.SYNCS 0x989680 ;  /* 0x009896800000895d */ /* 0x008fea0003900000 */
[----:B------:R-:W3:Y:S02]  /*a490*/  @!P0 SYNCS.PHASECHK.TRANS64 P0, [R0+URZ], R2 ;  /* 0x00000002000085a7 */ /* 0x000ee400080010ff */
[----:B---3--:R-:W-:Y:S05]  /*a4a0*/  @!P0 BRA `(.L_x_167) ;  /* 0xfffffffc00f08947 */ /* 0x008fea000383ffff */
[----:B------:R-:W-:Y:S05]  /*a4b0*/  BRA `(.L_x_168) ;  /* 0xffffff9800907947 */ /* 0x000fea000383ffff */
.L_x_64:
[----:B------:R-:W-:-:S07]  /*a4c0*/  MOV R0, UR4 ;  /* 0x0000000400007c02 */ /* 0x000fce0008000f00 */
.L_x_169:
[----:B-1----:R1:W2:Y:S02]  /*a4d0*/  SYNCS.PHASECHK.TRANS64.TRYWAIT P0, [R0+URZ], R2 ;  /* 0x00000002000075a7 */ /* 0x0022a400080011ff */
[----:B--2---:R-:W-:Y:S05]  /*a4e0*/  @!P0 NANOSLEEP.SYNCS 0x989680 ;  /* 0x009896800000895d */ /* 0x004fea0003900000 */
[----:B------:R-:W2:Y:S02]  /*a4f0*/  @!P0 SYNCS.PHASECHK.TRANS64 P0, [R0+URZ], R2 ;  /* 0x00000002000085a7 */ /* 0x000ea400080010ff */
[----:B--2---:R-:W-:Y:S05]  /*a500*/  @!P0 BRA `(.L_x_169) ;  /* 0xfffffffc00f08947 */ /* 0x004fea000383ffff */
[----:B------:R-:W-:Y:S05]  /*a510*/  BRA `(.L_x_170) ;  /* 0xffffff98009c7947 */ /* 0x000fea000383ffff */
.L_x_69:
[----:B------:R-:W-:Y:S07]  /*a520*/  MOV R0, UR20 ;  /* 0x0000001400007c02 */ /* 0x000fee0008000f00 */
.L_x_171:
[----:B-1----:R1:W2:Y:S02]  /*a530*/  SYNCS.PHASECHK.TRANS64.TRYWAIT P0, [R0+URZ+0x110], R2 ;  /* 0x00011002000075a7 */ /* 0x0022a400080011ff */
[----:B--2---:R-:W-:Y:S05]  /*a540*/  @!P0 NANOSLEEP.SYNCS 0x989680 ;  /* 0x009896800000895d */ /* 0x004fea0003900000 */
[----:B------:R-:W2:Y:S02]  /*a550*/  @!P0 SYNCS.PHASECHK.TRANS64 P0, [R0+URZ+0x110], R2 ;  /* 0x00011002000085a7 */ /* 0x000ea400080010ff */
[----:B--2---:R-:W-:Y:S05]  /*a560*/  @!P0 BRA `(.L_x_171) ;  /* 0xfffffffc00f08947 */ /* 0x004fea000383ffff */
[----:B------:R-:W-:Y:S05]  /*a570*/  BRA `(.L_x_172) ;  /* 0xffffff9c00f87947 */ /* 0x000fea000383ffff */
.L_x_72:
[----:B------:R-:W-:Y:S07]  /*a580*/  MOV R0, UR20 ;  /* 0x0000001400007c02 */ /* 0x000fee0008000f00 */
.L_x_173:
[----:B-1----:R1:W2:Y:S02]  /*a590*/  SYNCS.PHASECHK.TRANS64.TRYWAIT P2, [R0+URZ+0x108], R2 ;  /* 0x00010802000075a7 */ /* 0x0022a400080411ff */
[----:B--2---:R-:W-:Y:S05]  /*a5a0*/  @!P2 NANOSLEEP.SYNCS 0x989680 ;  /* 0x009896800000a95d */ /* 0x004fea0003900000 */
[----:B------:R-:W2:Y:S02]  /*a5b0*/  @!P2 SYNCS.PHASECHK.TRANS64 P2, [R0+URZ+0x108], R2 ;  /* 0x000108020000a5a7 */ /* 0x000ea400080410ff */
[----:B--2---:R-:W-:Y:S05]  /*a5c0*/  @!P2 BRA `(.L_x_173) ;  /* 0xfffffffc00f0a947 */ /* 0x004fea000383ffff */
[----:B------:R-:W-:Y:S05]  /*a5d0*/  BRA `(.L_x_71) ;  /* 0xffffffa4005c7947 */ /* 0x000fea000383ffff */
.L_x_75:
[----:B------:R-:W-:Y:S07]  /*a5e0*/  MOV R2, UR20 ;  /* 0x0000001400027c02 */ /* 0x000fee0008000f00 */
.L_x_174:
[----:B-1----:R1:W2:Y:S02]  /*a5f0*/  SYNCS.PHASECHK.TRANS64.TRYWAIT P1, [R2+URZ+0xe0], R8 ;  /* 0x0000e008020075a7 */ /* 0x0022a400080211ff */
[----:B--2---:R-:W-:Y:S05]  /*a600*/  @!P1 NANOSLEEP.SYNCS 0x989680 ;  /* 0x009896800000995d */ /* 0x004fea0003900000 */
[----:B------:R-:W2:Y:S02]  /*a610*/  @!P1 SYNCS.PHASECHK.TRANS64 P1, [R2+URZ+0xe0], R8 ;  /* 0x0000e008020095a7 */ /* 0x000ea400080210ff */
[----:B--2---:R-:W-:Y:S05]  /*a620*/  @!P1 BRA `(.L_x_174) ;  /* 0xfffffffc00f09947 */ /* 0x004fea000383ffff */
[----:B------:R-:W-:Y:S05]  /*a630*/  BRA `(.L_x_175) ;  /* 0xffffffa800107947 */ /* 0x000fea000383ffff */
.L_x_76:
[----:B------:R-:W-:Y:S07]  /*a640*/  MOV R2, UR20 ;  /* 0x0000001400027c02 */ /* 0x000fee0008000f00 */
.L_x_176:
[----:B-1----:R1:W2:Y:S02]  /*a650*/  SYNCS.PHASECHK.TRANS64.TRYWAIT P1, [R2+URZ+0xe8], R8 ;  /* 0x0000e808020075a7 */ /* 0x0022a400080211ff */
[----:B--2---:R-:W-:Y:S05]  /*a660*/  @!P1 NANOSLEEP.SYNCS 0x989680 ;  /* 0x009896800000995d */ /* 0x004fea0003900000 */
[----:B------:R-:W2:Y:S02]  /*a670*/  @!P1 SYNCS.PHASECHK.TRANS64 P1, [R2+URZ+0xe8], R8 ;  /* 0x0000e808020095a7 */ /* 0x000ea400080210ff */
[----:B--2---:R-:W-:Y:S05]  /*a680*/  @!P1 BRA `(.L_x_176) ;  /* 0xfffffffc00f09947 */ /* 0x004fea000383ffff */
[----:B------:R-:W-:Y:S05]  /*a690*/  BRA `(.L_x_177) ;  /* 0xffffffa800587947 */ /* 0x000fea000383ffff */
.L_x_77:
[----:B------:R-:W-:Y:S07]  /*a6a0*/  MOV R2, UR20 ;  /* 0x0000001400027c02 */ /* 0x000fee0008000f00 */
.L_x_178:
[----:B-1----:R1:W2:Y:S02]  /*a6b0*/  SYNCS.PHASECHK.TRANS64.TRYWAIT P1, [R2+URZ+0xf0], R8 ;  /* 0x0000f008020075a7 */ /* 0x0022a400080211ff */
[----:B--2---:R-:W-:Y:S05]  /*a6c0*/  @!P1 NANOSLEEP.SYNCS 0x989680 ;  /* 0x009896800000995d */ /* 0x004fea0003900000 */
[----:B------:R-:W2:Y:S02]  /*a6d0*/  @!P1 SYNCS.PHASECHK.TRANS64 P1, [R2+URZ+0xf0], R8 ;  /* 0x0000f008020095a7 */ /* 0x000ea400080210ff */
[----:B--2---:R-:W-:Y:S05]  /*a6e0*/  @!P1 BRA `(.L_x_178) ;  /* 0xfffffffc00f09947 */ /* 0x004fea000383ffff */
[----:B------:R-:W-:Y:S05]  /*a6f0*/  BRA `(.L_x_179) ;  /* 0xffffffa800a07947 */ /* 0x000fea000383ffff */
.L_x_78:
[----:B------:R-:W-:Y:S07]  /*a700*/  MOV R0, UR20 ;  /* 0x0000001400007c02 */ /* 0x000fee0008000f00 */
.L_x_180:
[----:B-1----:R1:W2:Y:S02]  /*a710*/  SYNCS.PHASECHK.TRANS64.TRYWAIT P0, [R0+URZ+0xf8], R8 ;  /* 0x0000f808000075a7 */ /* 0x0022a400080011ff */
[----:B--2---:R-:W-:Y:S05]  /*a720*/  @!P0 NANOSLEEP.SYNCS 0x989680 ;  /* 0x009896800000895d */ /* 0x004fea0003900000 */
[----:B------:R-:W2:Y:S02]  /*a730*/  @!P0 SYNCS.PHASECHK.TRANS64 P0, [R0+URZ+0xf8], R8 ;  /* 0x0000f808000085a7 */ /* 0x000ea400080010ff */
[----:B--2---:R-:W-:Y:S05]  /*a740*/  @!P0 BRA `(.L_x_180) ;  /* 0xfffffffc00f08947 */ /* 0x004fea000383ffff */
[----:B------:R-:W-:Y:S05]  /*a750*/  BRA `(.L_x_181) ;  /* 0xffffffa800e87947 */ /* 0x000fea000383ffff */
.L_x_80:
[----:B------:R-:W-:-:S07]  /*a760*/  MOV R0, UR20 ;  /* 0x0000001400007c02 */ /* 0x000fce0008000f00 */
.L_x_182:
[----:B--2---:R2:W3:Y:S02]  /*a770*/  SYNCS.PHASECHK.TRANS64.TRYWAIT P0, [R0+URZ+0xe0], R2 ;  /* 0x0000e002000075a7 */ /* 0x0044e400080011ff */
[----:B---3--:R-:W-:Y:S05]  /*a780*/  @!P0 NANOSLEEP.SYNCS 0x989680 ;  /* 0x009896800000895d */ /* 0x008fea0003900000 */
[----:B------:R-:W3:Y:S02]  /*a790*/  @!P0 SYNCS.PHASECHK.TRANS64 P0, [R0+URZ+0xe0], R2 ;  /* 0x0000e002000085a7 */ /* 0x000ee400080010ff */
[----:B---3--:R-:W-:Y:S05]  /*a7a0*/  @!P0 BRA `(.L_x_182) ;  /* 0xfffffffc00f08947 */ /* 0x008fea000383ffff */
[----:B------:R-:W-:Y:S05]  /*a7b0*/  BRA `(.L_x_183) ;  /* 0xffffffac004c7947 */ /* 0x000fea000383ffff */
.L_x_81:
[----:B--2---:R-:W-:-:S07]  /*a7c0*/  MOV R0, UR20 ;  /* 0x0000001400007c02 */ /* 0x004fce0008000f00 */
.L_x_184:
[----:B--2---:R2:W3:Y:S02]  /*a7d0*/  SYNCS.PHASECHK.TRANS64.TRYWAIT P0, [R0+URZ+0xe8], R2 ;  /* 0x0000e802000075a7 */ /* 0x0044e400080011ff */
[----:B---3--:R-:W-:Y:S05]  /*a7e0*/  @!P0 NANOSLEEP.SYNCS 0x989680 ;  /* 0x009896800000895d */ /* 0x008fea0003900000 */
[----:B------:R-:W3:Y:S02]  /*a7f0*/  @!P0 SYNCS.PHASECHK.TRANS64 P0, [R0+URZ+0xe8], R2 ;  /* 0x0000e802000085a7 */ /* 0x000ee400080010ff */
[----:B---3--:R-:W-:Y:S05]  /*a800*/  @!P0 BRA `(.L_x_184) ;  /* 0xfffffffc00f08947 */ /* 0x008fea000383ffff */
[----:B------:R-:W-:Y:S05]  /*a810*/  BRA `(.L_x_185) ;  /* 0xffffffac003c7947 */ /* 0x000fea000383ffff */
.L_x_82:
[----:B--2---:R-:W-:-:S07]  /*a820*/  MOV R0, UR20 ;  /* 0x0000001400007c02 */ /* 0x004fce0008000f00 */
.L_x_186:
[----:B--2---:R2:W3:Y:S02]  /*a830*/  SYNCS.PHASECHK.TRANS64.TRYWAIT P0, [R0+URZ+0xf0], R2 ;  /* 0x0000f002000075a7 */ /* 0x0044e400080011ff */
[----:B---3--:R-:W-:Y:S05]  /*a840*/  @!P0 NANOSLEEP.SYNCS 0x989680 ;  /* 0x009896800000895d */ /* 0x008fea0003900000 */
[----:B------:R-:W3:Y:S02]  /*a850*/  @!P0 SYNCS.PHASECHK.TRANS64 P0, [R0+URZ+0xf0], R2 ;  /* 0x0000f002000085a7 */ /* 0x000ee400080010ff */
[----:B---3--:R-:W-:Y:S05]  /*a860*/  @!P0 BRA `(.L_x_186) ;  /* 0xfffffffc00f08947 */ /* 0x008fea000383ffff */
[----:B------:R-:W-:Y:S05]  /*a870*/  BRA `(.L_x_187) ;  /* 0xffffffac002c7947 */ /* 0x000fea000383ffff */
.L_x_84:
[----:B------:R-:W-:Y:S07]  /*a880*/  MOV R0, UR49 ;  /* 0x0000003100007c02 */ /* 0x000fee0008000f00 */
.L_x_188:
[----:B-1----:R1:W2:Y:S02]  /*a890*/  SYNCS.PHASECHK.TRANS64.TRYWAIT P0, [R0+URZ+0x110], R2 ;  /* 0x00011002000075a7 */ /* 0x0022a400080011ff */
[----:B--2---:R-:W-:Y:S05]  /*a8a0*/  @!P0 NANOSLEEP.SYNCS 0x989680 ;  /* 0x009896800000895d */ /* 0x004fea0003900000 */
[----:B------:R-:W2:Y:S02]  /*a8b0*/  @!P0 SYNCS.PHASECHK.TRANS64 P0, [R0+URZ+0x110], R2 ;  /* 0x00011002000085a7 */ /* 0x000ea400080010ff */
[----:B--2---:R-:W-:Y:S05]  /*a8c0*/  @!P0 BRA `(.L_x_188) ;  /* 0xfffffffc00f08947 */ /* 0x004fea000383ffff */
[----:B------:R-:W-:Y:S05]  /*a8d0*/  BRA `(.L_x_189) ;  /* 0xffffffb000047947 */ /* 0x000fea000383ffff */
.L_x_95:
[----:B-1----:R-:W-:Y:S04]  /*a8e0*/  MOV R2, UR49 ;  /* 0x0000003100027c02 */ /* 0x002fe80008000f00 */
[----:B------:R1:W2:Y:S03]  /*a8f0*/  SYNCS.PHASECHK.TRANS64.TRYWAIT P1, [R2+URZ+0xc0], R3 ;  /* 0x0000c003020075a7 */ /* 0x0002a600080211ff */
[----:B--2---:R-:W-:Y:S05]  /*a900*/  @!P1 NANOSLEEP.SYNCS 0x989680 ;  /* 0x009896800000995d */ /* 0x004fea0003900000 */
[----:B------:R-:W2:Y:S02]  /*a910*/  @!P1 SYNCS.PHASECHK.TRANS64 P1, [R2+URZ+0xc0], R3 ;  /* 0x0000c003020095a7 */ /* 0x000ea400080210ff */
[----:B--2---:R-:W-:Y:S05]  /*a920*/  @!P1 BRA `(.L_x_95) ;  /* 0xfffffffc00ec9947 */ /* 0x004fea000383ffff */
[----:B------:R-:W-:Y:S05]  /*a930*/  BRA `(.L_x_94) ;  /* 0xffffffbc00f07947 */ /* 0x000fea000383ffff */
.L_x_97:
[----:B-1----:R1:W4:Y:S02]  /*a940*/  SYNCS.PHASECHK.TRANS64.TRYWAIT P0, [R56+URZ+0x120], R0 ;  /* 0x00012000380075a7 */ /* 0x00232400080011ff */
[----:B----4-:R-:W-:Y:S05]  /*a950*/  @!P0 NANOSLEEP.SYNCS 0x989680 ;  /* 0x009896800000895d */ /* 0x010fea0003900000 */
[----:B------:R-:W4:Y:S02]  /*a960*/  @!P0 SYNCS.PHASECHK.TRANS64 P0, [R56+URZ+0x120], R0 ;  /* 0x00012000380085a7 */ /* 0x000f2400080010ff */
[----:B----4-:R-:W-:Y:S05]  /*a970*/  @!P0 BRA `(.L_x_97) ;  /* 0xfffffffc00f08947 */ /* 0x010fea000383ffff */
[----:B------:R-:W-:Y:S05]  /*a980*/  BRA `(.L_x_96) ;  /* 0xffffffc000187947 */ /* 0x000fea000383ffff */
.L_x_106:
[----:B---3--:R3:W4:Y:S02]  /*a990*/  SYNCS.PHASECHK.TRANS64.TRYWAIT P0, [R2+URZ+0xc0], R0 ;  /* 0x0000c000020075a7 */ /* 0x00872400080011ff */
[----:B----4-:R-:W-:Y:S05]  /*a9a0*/  @!P0 NANOSLEEP.SYNCS 0x989680 ;  /* 0x009896800000895d */ /* 0x010fea0003900000 */
[----:B------:R-:W4:Y:S02]  /*a9b0*/  @!P0 SYNCS.PHASECHK.TRANS64 P0, [R2+URZ+0xc0], R0 ;  /* 0x0000c000020085a7 */ /* 0x000f2400080010ff */
[----:B----4-:R-:W-:Y:S05]  /*a9c0*/  @!P0 BRA `(.L_x_106) ;  /* 0xfffffffc00f08947 */ /* 0x010fea000383ffff */
[----:B------:R-:W-:Y:S05]  /*a9d0*/  BRA `(.L_x_105) ;  /* 0xffffffcc00007947 */ /* 0x000fea000383ffff */
.L_x_114:
[----:B-1----:R1:W3:Y:S02]  /*a9e0*/  SYNCS.PHASECHK.TRANS64.TRYWAIT P0, [R6+URZ+0xc0], R5 ;  /* 0x0000c005060075a7 */ /* 0x0022e400080011ff */
[----:B---3--:R-:W-:Y:S05]  /*a9f0*/  @!P0 NANOSLEEP.SYNCS 0x989680 ;  /* 0x009896800000895d */ /* 0x008fea0003900000 */
[----:B------:R-:W3:Y:S02]  /*aa00*/  @!P0 SYNCS.PHASECHK.TRANS64 P0, [R6+URZ+0xc0], R5 ;  /* 0x0000c005060085a7 */ /* 0x000ee400080010ff */
[----:B---3--:R-:W-:Y:S05]  /*aa10*/  @!P0 BRA `(.L_x_114) ;  /* 0xfffffffc00f08947 */ /* 0x008fea000383ffff */
[----:B------:R-:W-:Y:S05]  /*aa20*/  BRA `(.L_x_113) ;  /* 0xffffffd8000c7947 */ /* 0x000fea000383ffff */
.L_x_122:
[----:B---3--:R3:W4:Y:S02]  /*aa30*/  SYNCS.PHASECHK.TRANS64.TRYWAIT P0, [R2+URZ+0xc0], R5 ;  /* 0x0000c005020075a7 */ /* 0x00872400080011ff */
[----:B----4-:R-:W-:Y:S05]  /*aa40*/  @!P0 NANOSLEEP.SYNCS 0x989680 ;  /* 0x009896800000895d */ /* 0x010fea0003900000 */
[----:B------:R-:W4:Y:S02]  /*aa50*/  @!P0 SYNCS.PHASECHK.TRANS64 P0, [R2+URZ+0xc0], R5 ;  /* 0x0000c005020085a7 */ /* 0x000f2400080010ff */
[----:B----4-:R-:W-:Y:S05]  /*aa60*/  @!P0 BRA `(.L_x_122) ;  /* 0xfffffffc00f08947 */ /* 0x010fea000383ffff */
[----:B------:R-:W-:Y:S05]  /*aa70*/  BRA `(.L_x_121) ;  /* 0xffffffe400147947 */ /* 0x000fea000383ffff */
        .weak           $__internal_0_$__cuda_sm10x_tcgen05_guardrail_trap_col_being_dealloced_not_returned_by_alloc
        .type           $__internal_0_$__cuda_sm10x_tcgen05_guardrail_trap_col_being_dealloced_not_returned_by_alloc,@function
        .size           $__internal_0_$__cuda_sm10x_tcgen05_guardrail_trap_col_being_dealloced_not_returned_by_alloc,($__internal_1_$__cuda_sm10x_tcgen05_guardrail_trap_phase_invalid_during_alloc - $__internal_0_$__cuda_sm10x_tcgen05_guardrail_trap_col_being_dealloced_not_returned_by_alloc)
$__internal_0_$__cuda_sm10x_tcgen05_guardrail_trap_col_being_dealloced_not_returned_by_alloc:
[----:B------:R-:W-:Y:S05]  /*aa80*/  BPT.TRAP 0x1 ;  /* 0x000000040000795c */ /* 0x000fea0000300000 */
[----:B------:R-:W-:-:S04]  /*aa90*/  HFMA2 R3, -RZ, RZ, 0, 0 ;  /* 0x00000000ff037431 */ /* 0x000fc800000001ff */
[----:B------:R-:W-:Y:S05]  /*aaa0*/  RET.REL.NODEC R2 `(_ZN7cutlass13device_kernelINS_4conv6kernel13ConvUniversalINS1_16ConvProblemShapeILNS1_8OperatorE0ELi3EEENS1_10collective14CollectiveConvINS1_47MainloopSm100TmaUmmaWarpSpecializedImplicitGemmILS5_0ELi12ELi3ELi1ELi2EN4cute5tupleIJNSA_1CILi1EEESD_SD_EEEEENSB_IJNSC_ILi128EEESG_NSB_IJNSC_ILi32EEEEEEEEENS_10bfloat16_tESK_NSA_8TiledMMAINSA_8MMA_AtomIJNSA_20SM100_MMA_F16BF16_SSISK_SK_fLi128ELi128ELNSA_4UMMA5MajorE0ELSP_0ELNSO_7ScaleInE0ELSQ_0EEEEEENSA_6LayoutISE_NSB_IJNSC_ILi0EEESU_SU_EEEEENSB_IJNSA_10UnderscoreESX_SX_EEEEENS7_6detail27Sm100ImplicitGemmTileTraitsINSA_20SM90_TMA_LOAD_IM2COLENSA_14ComposedLayoutINSA_7SwizzleILi2ELi4ELi3EEENSA_18smem_ptr_flag_bitsILi16EEENST_INSB_IJNSC_ILi8EEESH_EEENSB_IJSH_SD_EEEEEEEvEENS11_INSA_13SM90_TMA_LOADES1C_vEEEENS_8epilogue10collective18CollectiveEpilogueINS1H_23Sm100TmaWarpSpecializedILi4ELi2ELi32ELb1ELb0EEEJSJ_NSB_IJNST_ISG_SD_EENST_ISH_SD_EEEEESK_NSB_IJNSB_IJllllEEESD_SU_EEESK_S1Q_NS1H_6fusion15FusionCallbacksIS1L_NS1R_17LinearCombinationISK_fSK_fLNS_15FloatRoundStyleE2EEESJ_S1O_JEEENSA_5SM1004TMEM4LOAD26SM100_TMEM_LOAD_32dp32b32xES12_S1C_NSA_39AutoVectorizingCopyWithAssumedAlignmentILi128EEENSA_21SM90_TMA_STORE_IM2COLES1C_S22_S22_EEEvvEEEEvNT_6ParamsE) ;  /* 0xffffff5402547950 */ /* 0x000fea0003c3ffff */
        .weak           $__internal_1_$__cuda_sm10x_tcgen05_guardrail_trap_phase_invalid_during_alloc
        .type           $__internal_1_$__cuda_sm10x_tcgen05_guardrail_trap_phase_invalid_during_alloc,@function
        .size           $__internal_1_$__cuda_sm10x_tcgen05_guardrail_trap_phase_invalid_during_alloc,($__internal_2_$__cuda_sm10x_tcgen05_guardrail_trap_unallocated_columns_being_dealloced - $__internal_1_$__cuda_sm10x_tcgen05_guardrail_trap_phase_invalid_during_alloc)
$__internal_1_$__cuda_sm10x_tcgen05_guardrail_trap_phase_invalid_during_alloc:
[----:B------:R-:W-:Y:S05]  /*aab0*/  BPT.TRAP 0x1 ;  /* 0x000000040000795c */ /* 0x000fea0000300000 */
[----:B------:R-:W-:-:S04]  /*aac0*/  MOV R3, 0x0 ;  /* 0x0000000000037802 */ /* 0x000fc80000000f00 */
[----:B------:R-:W-:Y:S05]  /*aad0*/  RET.REL.NODEC R2 `(_ZN7cutlass13device_kernelINS_4conv6kernel13ConvUniversalINS1_16ConvProblemShapeILNS1_8OperatorE0ELi3EEENS1_10collective14CollectiveConvINS1_47MainloopSm100TmaUmmaWarpSpecializedImplicitGemmILS5_0ELi12ELi3ELi1ELi2EN4cute5tupleIJNSA_1CILi1EEESD_SD_EEEEENSB_IJNSC_ILi128EEESG_NSB_IJNSC_ILi32EEEEEEEEENS_10bfloat16_tESK_NSA_8TiledMMAINSA_8MMA_AtomIJNSA_20SM100_MMA_F16BF16_SSISK_SK_fLi128ELi128ELNSA_4UMMA5MajorE0ELSP_0ELNSO_7ScaleInE0ELSQ_0EEEEEENSA_6LayoutISE_NSB_IJNSC_ILi0EEESU_SU_EEEEENSB_IJNSA_10UnderscoreESX_SX_EEEEENS7_6detail27Sm100ImplicitGemmTileTraitsINSA_20SM90_TMA_LOAD_IM2COLENSA_14ComposedLayoutINSA_7SwizzleILi2ELi4ELi3EEENSA_18smem_ptr_flag_bitsILi16EEENST_INSB_IJNSC_ILi8EEESH_EEENSB_IJSH_SD_EEEEEEEvEENS11_INSA_13SM90_TMA_LOADES1C_vEEEENS_8epilogue10collective18CollectiveEpilogueINS1H_23Sm100TmaWarpSpecializedILi4ELi2ELi32ELb1ELb0EEEJSJ_NSB_IJNST_ISG_SD_EENST_ISH_SD_EEEEESK_NSB_IJNSB_IJllllEEESD_SU_EEESK_S1Q_NS1H_6fusion15FusionCallbacksIS1L_NS1R_17LinearCombinationISK_fSK_fLNS_15FloatRoundStyleE2EEESJ_S1O_JEEENSA_5SM1004TMEM4LOAD26SM100_TMEM_LOAD_32dp32b32xES12_S1C_NSA_39AutoVectorizingCopyWithAssumedAlignmentILi128EEENSA_21SM90_TMA_STORE_IM2COLES1C_S22_S22_EEEvvEEEEvNT_6ParamsE) ;  /* 0xffffff5402487950 */ /* 0x000fea0003c3ffff */
        .weak           $__internal_2_$__cuda_sm10x_tcgen05_guardrail_trap_unallocated_columns_being_dealloced
        .type           $__internal_2_$__cuda_sm10x_tcgen05_guardrail_trap_unallocated_columns_being_dealloced,@function
        .size           $__internal_2_$__cuda_sm10x_tcgen05_guardrail_trap_unallocated_columns_being_dealloced,(.L_x_191 - $__internal_2_$__cuda_sm10x_tcgen05_guardrail_trap_unallocated_columns_being_dealloced)
$__internal_2_$__cuda_sm10x_tcgen05_guardrail_trap_unallocated_columns_being_dealloced:
[----:B------:R-:W-:Y:S05]  /*aae0*/  BPT.TRAP 0x1 ;  /* 0x000000040000795c */ /* 0x000fea0000300000 */
[----:B------:R-:W-:-:S04]  /*aaf0*/  HFMA2 R3, -RZ, RZ, 0, 0 ;  /* 0x00000000ff037431 */ /* 0x000fc800000001ff */
[----:B------:R-:W-:Y:S05]  /*ab00*/  RET.REL.NODEC R2 `(_ZN7cutlass13device_kernelINS_4conv6kernel13ConvUniversalINS1_16ConvProblemShapeILNS1_8OperatorE0ELi3EEENS1_10collective14CollectiveConvINS1_47MainloopSm100TmaUmmaWarpSpecializedImplicitGemmILS5_0ELi12ELi3ELi1ELi2EN4cute5tupleIJNSA_1CILi1EEESD_SD_EEEEENSB_IJNSC_ILi128EEESG_NSB_IJNSC_ILi32EEEEEEEEENS_10bfloat16_tESK_NSA_8TiledMMAINSA_8MMA_AtomIJNSA_20SM100_MMA_F16BF16_SSISK_SK_fLi128ELi128ELNSA_4UMMA5MajorE0ELSP_0ELNSO_7ScaleInE0ELSQ_0EEEEEENSA_6LayoutISE_NSB_IJNSC_ILi0EEESU_SU_EEEEENSB_IJNSA_10UnderscoreESX_SX_EEEEENS7_6detail27Sm100ImplicitGemmTileTraitsINSA_20SM90_TMA_LOAD_IM2COLENSA_14ComposedLayoutINSA_7SwizzleILi2ELi4ELi3EEENSA_18smem_ptr_flag_bitsILi16EEENST_INSB_IJNSC_ILi8EEESH_EEENSB_IJSH_SD_EEEEEEEvEENS11_INSA_13SM90_TMA_LOADES1C_vEEEENS_8epilogue10collective18CollectiveEpilogueINS1H_23Sm100TmaWarpSpecializedILi4ELi2ELi32ELb1ELb0EEEJSJ_NSB_IJNST_ISG_SD_EENST_ISH_SD_EEEEESK_NSB_IJNSB_IJllllEEESD_SU_EEESK_S1Q_NS1H_6fusion15FusionCallbacksIS1L_NS1R_17LinearCombinationISK_fSK_fLNS_15FloatRoundStyleE2EEESJ_S1O_JEEENSA_5SM1004TMEM4LOAD26SM100_TMEM_LOAD_32dp32b32xES12_S1C_NSA_39AutoVectorizingCopyWithAssumedAlignmentILi128EEENSA_21SM90_TMA_STORE_IM2COLES1C_S22_S22_EEEvvEEEEvNT_6ParamsE) ;  /* 0xffffff54023c7950 */ /* 0x000fea0003c3ffff */
.L_x_190:
[----:B------:R-:W-:-:S00]  /*ab10*/  BRA `(.L_x_190) ;  /* 0xfffffffc00fc7947 */ /* 0x000fc0000383ffff */
[----:B------:R-:W-:-:S00]  /*ab20*/  NOP ;  /* 0x0000000000007918 */ /* 0x000fc00000000000 */
        /* <DEDUP_REMOVED lines=13> */
.L_x_191:


//--------------------- .nv.global.init           --------------------------
	.section	.nv.global.init,"aw",@progbits
.nv.global.init:
	.type		$str$29,@object
	.size		$str$29,($str$30 - $str$29)
$str$29:
        /*0000*/ 	.byte	0x28, 0x61, 0x64, 0x64, 0x72, 0x65, 0x73, 0x73, 0x20, 0x26, 0x20, 0x6d, 0x61, 0x73, 0x6b, 0x29
        /*0010*/ 	.byte	0x20, 0x3d, 0x3d, 0x20, 0x30, 0x00
	.type		$str$30,@object
	.size		$str$30,($str$28 - $str$30)
$str$30:
        /*0016*/ 	.byte	0x2f, 0x74, 0x6d, 0x70, 0x2f, 0x63, 0x75, 0x74, 0x6c, 0x61, 0x73, 0x73, 0x5f, 0x73, 0x77, 0x65
        /*0026*/ 	.byte	0x65, 0x70, 0x5f, 0x73, 0x72, 0x63, 0x2f, 0x69, 0x6e, 0x63, 0x6c, 0x75, 0x64, 0x65, 0x2f, 0x63
        /*0036*/ 	.byte	0x75, 0x74, 0x65, 0x2f, 0x70, 0x6f, 0x69, 0x6e, 0x74, 0x65, 0x72, 0x5f, 0x66, 0x6c, 0x61, 0x67
        /*0046*/ 	.byte	0x67, 0x65, 0x64, 0x2e, 0x68, 0x70, 0x70, 0x00
	.type		$str$28,@object
	.size		$str$28,($str$27 - $str$28)
$str$28:
        /*004e*/ 	.byte	0x2f, 0x74, 0x6d, 0x70, 0x2f, 0x63, 0x75, 0x74, 0x6c, 0x61, 0x73, 0x73, 0x5f, 0x73, 0x77, 0x65
        /*005e*/ 	.byte	0x65, 0x70, 0x5f, 0x73, 0x72, 0x63, 0x2f, 0x69, 0x6e, 0x63, 0x6c, 0x75, 0x64, 0x65, 0x2f, 0x63
        /*006e*/ 	.byte	0x75, 0x74, 0x65, 0x2f, 0x61, 0x74, 0x6f, 0x6d, 0x2f, 0x63, 0x6f, 0x70, 0x79, 0x5f, 0x74, 0x72
        /*007e*/ 	.byte	0x61, 0x69, 0x74, 0x73, 0x5f, 0x73, 0x6d, 0x31, 0x30, 0x30, 0x2e, 0x68, 0x70, 0x70, 0x00
	.type		$str$27,@object
	.size		$str$27,(__unnamed_1 - $str$27)
$str$27:
        /*008d*/ 	.byte	0x28, 0x28, 0x75, 0x69, 0x6e, 0x74, 0x33, 0x32, 0x5f, 0x74, 0x28, 0x74, 0x68, 0x72, 0x65, 0x61
        /*009d*/ 	.byte	0x64, 0x49, 0x64, 0x78, 0x2e, 0x78, 0x29, 0x20, 0x2f, 0x20, 0x33, 0x32, 0x29, 0x20, 0x25, 0x20
        /*00ad*/ 	.byte	0x34, 0x29, 0x20, 0x3d, 0x3d, 0x20, 0x28, 0x28, 0x28, 0x74, 0x6d, 0x65, 0x6d, 0x5f, 0x61, 0x64
        /*00bd*/ 	.byte	0x64, 0x72, 0x20, 0x3e, 0x3e, 0x20, 0x31, 0x36, 0x29, 0x20, 0x2f, 0x20, 0x33, 0x32, 0x29, 0x20
        /*00cd*/ 	.byte	0x25, 0x20, 0x34, 0x29, 0x00
	.type		__unnamed_1,@object
	.size		__unnamed_1,(__unnamed_2 - __unnamed_1)
__unnamed_1:
        /*00d2*/ 	.byte	0x61, 0x75, 0x74, 0x6f, 0x20, 0x63, 0x75, 0x74, 0x65, 0x3a, 0x3a, 0x61, 0x73, 0x5f, 0x70, 0x6f
        /* <DEDUP_REMOVED lines=24> */
        /*0262*/ 	.byte	0x34, 0x30, 0x39, 0x36, 0x3e, 0x3e, 0x3e, 0x3e, 0x5d, 0x00
	.type		__unnamed_2,@object
	.size		__unnamed_2,(.L_2 - __unnamed_2)
__unnamed_2:
        /* <DEDUP_REMOVED lines=42> */
        /*050c*/ 	.byte	0x3e, 0x3e, 0x5d, 0x00
.L_2:


//--------------------- .nv.shared._ZN7cutlass13device_kernelINS_4conv6kernel13ConvUniversalINS1_16ConvProblemShapeILNS1_8OperatorE0ELi3EEENS1_10collective14CollectiveConvINS1_47MainloopSm100TmaUmmaWarpSpecializedImplicitGemmILS5_0ELi12ELi3ELi1ELi2EN4cute5tupleIJNSA_1CILi1EEESD_SD_EEEEENSB_IJNSC_ILi128EEESG_NSB_IJNSC_ILi32EEEEEEEEENS_10bfloat16_tESK_NSA_8TiledMMAINSA_8MMA_AtomIJNSA_20SM100_MMA_F16BF16_SSISK_SK_fLi128ELi128ELNSA_4UMMA5MajorE0ELSP_0ELNSO_7ScaleInE0ELSQ_0EEEEEENSA_6LayoutISE_NSB_IJNSC_ILi0EEESU_SU_EEEEENSB_IJNSA_10UnderscoreESX_SX_EEEEENS7_6detail27Sm100ImplicitGemmTileTraitsINSA_20SM90_TMA_LOAD_IM2COLENSA_14ComposedLayoutINSA_7SwizzleILi2ELi4ELi3EEENSA_18smem_ptr_flag_bitsILi16EEENST_INSB_IJNSC_ILi8EEESH_EEENSB_IJSH_SD_EEEEEEEvEENS11_INSA_13SM90_TMA_LOADES1C_vEEEENS_8epilogue10collective18CollectiveEpilogueINS1H_23Sm100TmaWarpSpecializedILi4ELi2ELi32ELb1ELb0EEEJSJ_NSB_IJNST_ISG_SD_EENST_ISH_SD_EEEEESK_NSB_IJNSB_IJllllEEESD_SU_EEESK_S1Q_NS1H_6fusion15FusionCallbacksIS1L_NS1R_17LinearCombinationISK_fSK_fLNS_15FloatRoundStyleE2EEESJ_S1O_JEEENSA_5SM1004TMEM4LOAD26SM100_TMEM_LOAD_32dp32b32xES12_S1C_NSA_39AutoVectorizingCopyWithAssumedAlignmentILi128EEENSA_21SM90_TMA_STORE_IM2COLES1C_S22_S22_EEEvvEEEEvNT_6ParamsE --------------------------
	.section	.nv.shared._ZN7cutlass13device_kernelINS_4conv6kernel13ConvUniversalINS1_16ConvProblemShapeILNS1_8OperatorE0ELi3EEENS1_10collective14CollectiveConvINS1_47MainloopSm100TmaUmmaWarpSpecializedImplicitGemmILS5_0ELi12ELi3ELi1ELi2EN4cute5tupleIJNSA_1CILi1EEESD_SD_EEEEENSB_IJNSC_ILi128EEESG_NSB_IJNSC_ILi32EEEEEEEEENS_10bfloat16_tESK_NSA_8TiledMMAINSA_8MMA_AtomIJNSA_20SM100_MMA_F16BF16_SSISK_SK_fLi128ELi128ELNSA_4UMMA5MajorE0ELSP_0ELNSO_7ScaleInE0ELSQ_0EEEEEENSA_6LayoutISE_NSB_IJNSC_ILi0EEESU_SU_EEEEENSB_IJNSA_10UnderscoreESX_SX_EEEEENS7_6detail27Sm100ImplicitGemmTileTraitsINSA_20SM90_TMA_LOAD_IM2COLENSA_14ComposedLayoutINSA_7SwizzleILi2ELi4ELi3EEENSA_18smem_ptr_flag_bitsILi16EEENST_INSB_IJNSC_ILi8EEESH_EEENSB_IJSH_SD_EEEEEEEvEENS11_INSA_13SM90_TMA_LOADES1C_vEEEENS_8epilogue10collective18CollectiveEpilogueINS1H_23Sm100TmaWarpSpecializedILi4ELi2ELi32ELb1ELb0EEEJSJ_NSB_IJNST_ISG_SD_EENST_ISH_SD_EEEEESK_NSB_IJNSB_IJllllEEESD_SU_EEESK_S1Q_NS1H_6fusion15FusionCallbacksIS1L_NS1R_17LinearCombinationISK_fSK_fLNS_15FloatRoundStyleE2EEESJ_S1O_JEEENSA_5SM1004TMEM4LOAD26SM100_TMEM_LOAD_32dp32b32xES12_S1C_NSA_39AutoVectorizingCopyWithAssumedAlignmentILi128EEENSA_21SM90_TMA_STORE_IM2COLES1C_S22_S22_EEEvvEEEEvNT_6ParamsE,"aw",@nobits
	.sectionflags	@""
	.align	16
	.zero		1024


//--------------------- .nv.shared.reserved.0     --------------------------
	.section	.nv.shared.reserved.0,"aw",@nobits
	.weak		__nv_reservedSMEM_offset_0_alias
	.size		__nv_reservedSMEM_offset_0_alias, 0, 64
	.other		__nv_reservedSMEM_offset_0_alias,@"STO_CUDA_RESERVED_SHARED STV_DEFAULT"
__nv_reservedSMEM_offset_0_alias:
	.zero		0
.nv.shared.reserved.0:
	.zero		64
	.weak		__nv_reservedSMEM_tcgen05_partition
	.type		__nv_reservedSMEM_tcgen05_partition,@object
	.size		__nv_reservedSMEM_tcgen05_partition,(.L_0 - __nv_reservedSMEM_tcgen05_partition)
__nv_reservedSMEM_tcgen05_partition:
	.zero		32
.L_0:


//--------------------- .nv.global                --------------------------
	.section	.nv.global,"aw",@nobits
.nv.global:
	.type		_ZN39_INTERNAL_c81a1fad_4_k_cu_27f67dcc_31234cute1_E,@object
	.size		_ZN39_INTERNAL_c81a1fad_4_k_cu_27f67dcc_31234cute1_E,(_ZN39_INTERNAL_c81a1fad_4_k_cu_27f67dcc_31234cuda3std3__45__cpo6cbeginE - _ZN39_INTERNAL_c81a1fad_4_k_cu_27f67dcc_31234cute1_E)
_ZN39_INTERNAL_c81a1fad_4_k_cu_27f67dcc_31234cute1_E:
	.zero		1
	.type		_ZN39_INTERNAL_c81a1fad_4_k_cu_27f67dcc_31234cuda3std3__45__cpo6cbeginE,@object
	.size		_ZN39_INTERNAL_c81a1fad_4_k_cu_27f67dcc_31234cuda3std3__45__cpo6cbeginE,(_ZN39_INTERNAL_c81a1fad_4_k_cu_27f67dcc_31234cuda3std3__48in_placeE - _ZN39_INTERNAL_c81a1fad_4_k_cu_27f67dcc_31234cuda3std3__45__cpo6cbeginE)
_ZN39_INTERNAL_c81a1fad_4_k_cu_27f67dcc_31234cuda3std3__45__cpo6cbeginE:
	.zero		1
	.type		_ZN39_INTERNAL_c81a1fad_4_k_cu_27f67dcc_31234cuda3std3__48in_placeE,@object
	.size		_ZN39_INTERNAL_c81a1fad_4_k_cu_27f67dcc_31234cuda3std3__48in_placeE,(_ZN39_INTERNAL_c81a1fad_4_k_cu_27f67dcc_31234cuda3std6ranges3__45__cpo9iter_moveE - _ZN39_INTERNAL_c81a1fad_4_k_cu_27f67dcc_31234cuda3std3__48in_placeE)
_ZN39_INTERNAL_c81a1fad_4_k_cu_27f67dcc_31234cuda3std3__48in_placeE:
	.zero		1
	.type		_ZN39_INTERNAL_c81a1fad_4_k_cu_27f67dcc_31234cuda3std6ranges3__45__cpo9iter_moveE,@object
	.size		_ZN39_INTERNAL_c81a1fad_4_k_cu_27f67dcc_31234cuda3std6ranges3__45__cpo9iter_moveE,(_ZN39_INTERNAL_c81a1fad_4_k_cu_27f67dcc_31234cuda3std3__45__cpo5beginE - _ZN39_INTERNAL_c81a1fad_4_k_cu_27f67dcc_31234cuda3std6ranges3__45__cpo9iter_moveE)
_ZN39_INTERNAL_c81a1fad_4_k_cu_27f67dcc_31234cuda3std6ranges3__45__cpo9iter_moveE:
	.zero		1
	.type		_ZN39_INTERNAL_c81a1fad_4_k_cu_27f67dcc_31234cuda3std3__45__cpo5beginE,@object
	.size		_ZN39_INTERNAL_c81a1fad_4_k_cu_27f67dcc_31234cuda3std3__45__cpo5beginE,(_ZN39_INTERNAL_c81a1fad_4_k_cu_27f67dcc_31234cuda3std3__441_GLOBAL__N__c81a1fad_4_k_cu_27f67dcc_31236ignoreE - _ZN39_INTERNAL_c81a1fad_4_k_cu_27f67dcc_31234cuda3std3__45__cpo5beginE)
_ZN39_INTERNAL_c81a1fad_4_k_cu_27f67dcc_31234cuda3std3__45__cpo5beginE:
	.zero		1
	.type		_ZN39_INTERNAL_c81a1fad_4_k_cu_27f67dcc_31234cuda3std3__441_GLOBAL__N__c81a1fad_4_k_cu_27f67dcc_31236ignoreE,@object
	.size		_ZN39_INTERNAL_c81a1fad_4_k_cu_27f67dcc_31234cuda3std3__441_GLOBAL__N__c81a1fad_4_k_cu_27f67dcc_31236ignoreE,(_ZN39_INTERNAL_c81a1fad_4_k_cu_27f67dcc_31234cute7productE - _ZN39_INTERNAL_c81a1fad_4_k_cu_27f67dcc_31234cuda3std3__441_GLOBAL__N__c81a1fad_4_k_cu_27f67dcc_31236ignoreE)
_ZN39_INTERNAL_c81a1fad_4_k_cu_27f67dcc_31234cuda3std3__441_GLOBAL__N__c81a1fad_4_k_cu_27f67dcc_31236ignoreE:
	.zero		1
	.type		_ZN39_INTERNAL_c81a1fad_4_k_cu_27f67dcc_31234cute7productE,@object
	.size		_ZN39_INTERNAL_c81a1fad_4_k_cu_27f67dcc_31234cute7productE,(_ZN39_INTERNAL_c81a1fad_4_k_cu_27f67dcc_31234cuda3std3__45__cpo3endE - _ZN39_INTERNAL_c81a1fad_4_k_cu_27f67dcc_31234cute7productE)
_ZN39_INTERNAL_c81a1fad_4_k_cu_27f67dcc_31234cute7productE:
	.zero		1
	.type		_ZN39_INTERNAL_c81a1fad_4_k_cu_27f67dcc_31234cuda3std3__45__cpo3endE,@object
	.size		_ZN39_INTERNAL_c81a1fad_4_k_cu_27f67dcc_31234cuda3std3__45__cpo3endE,(_ZN39_INTERNAL_c81a1fad_4_k_cu_27f67dcc_31234cuda3std3__419piecewise_constructE - _ZN39_INTERNAL_c81a1fad_4_k_cu_27f67dcc_31234cuda3std3__45__cpo3endE)
_ZN39_INTERNAL_c81a1fad_4_k_cu_27f67dcc_31234cuda3std3__45__cpo3endE:
	.zero		1
	.type		_ZN39_INTERNAL_c81a1fad_4_k_cu_27f67dcc_31234cuda3std3__419piecewise_constructE,@object
	.size		_ZN39_INTERNAL_c81a1fad_4_k_cu_27f67dcc_31234cuda3std3__419piecewise_constructE,(_ZN39_INTERNAL_c81a1fad_4_k_cu_27f67dcc_31234cuda3std3__45__cpo4cendE - _ZN39_INTERNAL_c81a1fad_4_k_cu_27f67dcc_31234cuda3std3__419piecewise_constructE)
_ZN39_INTERNAL_c81a1fad_4_k_cu_27f67dcc_31234cuda3std3__419piecewise_constructE:
	.zero		1
	.type		_ZN39_INTERNAL_c81a1fad_4_k_cu_27f67dcc_31234cuda3std3__45__cpo4cendE,@object
	.size		_ZN39_INTERNAL_c81a1fad_4_k_cu_27f67dcc_31234cuda3std3__45__cpo4cendE,(_ZN39_INTERNAL_c81a1fad_4_k_cu_27f67dcc_31234cuda3std6ranges3__45__cpo4swapE - _ZN39_INTERNAL_c81a1fad_4_k_cu_27f67dcc_31234cuda3std3__45__cpo4cendE)
_ZN39_INTERNAL_c81a1fad_4_k_cu_27f67dcc_31234cuda3std3__45__cpo4cendE:
	.zero		1
	.type		_ZN39_INTERNAL_c81a1fad_4_k_cu_27f67dcc_31234cuda3std6ranges3__45__cpo4swapE,@object
	.size		_ZN39_INTERNAL_c81a1fad_4_k_cu_27f67dcc_31234cuda3std6ranges3__45__cpo4swapE,(.L_10 - _ZN39_INTERNAL_c81a1fad_4_k_cu_27f67dcc_31234cuda3std6ranges3__45__cpo4swapE)
_ZN39_INTERNAL_c81a1fad_4_k_cu_27f67dcc_31234cuda3std6ranges3__45__cpo4swapE:
	.zero		1
.L_10:


//--------------------- .nv.constant0._ZN7cutlass13device_kernelINS_4conv6kernel13ConvUniversalINS1_16ConvProblemShapeILNS1_8OperatorE0ELi3EEENS1_10collective14CollectiveConvINS1_47MainloopSm100TmaUmmaWarpSpecializedImplicitGemmILS5_0ELi12ELi3ELi1ELi2EN4cute5tupleIJNSA_1CILi1EEESD_SD_EEEEENSB_IJNSC_ILi128EEESG_NSB_IJNSC_ILi32EEEEEEEEENS_10bfloat16_tESK_NSA_8TiledMMAINSA_8MMA_AtomIJNSA_20SM100_MMA_F16BF16_SSISK_SK_fLi128ELi128ELNSA_4UMMA5MajorE0ELSP_0ELNSO_7ScaleInE0ELSQ_0EEEEEENSA_6LayoutISE_NSB_IJNSC_ILi0EEESU_SU_EEEEENSB_IJNSA_10UnderscoreESX_SX_EEEEENS7_6detail27Sm100ImplicitGemmTileTraitsINSA_20SM90_TMA_LOAD_IM2COLENSA_14ComposedLayoutINSA_7SwizzleILi2ELi4ELi3EEENSA_18smem_ptr_flag_bitsILi16EEENST_INSB_IJNSC_ILi8EEESH_EEENSB_IJSH_SD_EEEEEEEvEENS11_INSA_13SM90_TMA_LOADES1C_vEEEENS_8epilogue10collective18CollectiveEpilogueINS1H_23Sm100TmaWarpSpecializedILi4ELi2ELi32ELb1ELb0EEEJSJ_NSB_IJNST_ISG_SD_EENST_ISH_SD_EEEEESK_NSB_IJNSB_IJllllEEESD_SU_EEESK_S1Q_NS1H_6fusion15FusionCallbacksIS1L_NS1R_17LinearCombinationISK_fSK_fLNS_15FloatRoundStyleE2EEESJ_S1O_JEEENSA_5SM1004TMEM4LOAD26SM100_TMEM_LOAD_32dp32b32xES12_S1C_NSA_39AutoVectorizingCopyWithAssumedAlignmentILi128EEENSA_21SM90_TMA_STORE_IM2COLES1C_S22_S22_EEEvvEEEEvNT_6ParamsE --------------------------
	.section	.nv.constant0._ZN7cutlass13device_kernelINS_4conv6kernel13ConvUniversalINS1_16ConvProblemShapeILNS1_8OperatorE0ELi3EEENS1_10collective14CollectiveConvINS1_47MainloopSm100TmaUmmaWarpSpecializedImplicitGemmILS5_0ELi12ELi3ELi1ELi2EN4cute5tupleIJNSA_1CILi1EEESD_SD_EEEEENSB_IJNSC_ILi128EEESG_NSB_IJNSC_ILi32EEEEEEEEENS_10bfloat16_tESK_NSA_8TiledMMAINSA_8MMA_AtomIJNSA_20SM100_MMA_F16BF16_SSISK_SK_fLi128ELi128ELNSA_4UMMA5MajorE0ELSP_0ELNSO_7ScaleInE0ELSQ_0EEEEEENSA_6LayoutISE_NSB_IJNSC_ILi0EEESU_SU_EEEEENSB_IJNSA_10UnderscoreESX_SX_EEEEENS7_6detail27Sm100ImplicitGemmTileTraitsINSA_20SM90_TMA_LOAD_IM2COLENSA_14ComposedLayoutINSA_7SwizzleILi2ELi4ELi3EEENSA_18smem_ptr_flag_bitsILi16EEENST_INSB_IJNSC_ILi8EEESH_EEENSB_IJSH_SD_EEEEEEEvEENS11_INSA_13SM90_TMA_LOADES1C_vEEEENS_8epilogue10collective18CollectiveEpilogueINS1H_23Sm100TmaWarpSpecializedILi4ELi2ELi32ELb1ELb0EEEJSJ_NSB_IJNST_ISG_SD_EENST_ISH_SD_EEEEESK_NSB_IJNSB_IJllllEEESD_SU_EEESK_S1Q_NS1H_6fusion15FusionCallbacksIS1L_NS1R_17LinearCombinationISK_fSK_fLNS_15FloatRoundStyleE2EEESJ_S1O_JEEENSA_5SM1004TMEM4LOAD26SM100_TMEM_LOAD_32dp32b32xES12_S1C_NSA_39AutoVectorizingCopyWithAssumedAlignmentILi128EEENSA_21SM90_TMA_STORE_IM2COLES1C_S22_S22_EEEvvEEEEvNT_6ParamsE,"a",@progbits
	.sectionflags	@""
	.align	4
.nv.constant0._ZN7cutlass13device_kernelINS_4conv6kernel13ConvUniversalINS1_16ConvProblemShapeILNS1_8OperatorE0ELi3EEENS1_10collective14CollectiveConvINS1_47MainloopSm100TmaUmmaWarpSpecializedImplicitGemmILS5_0ELi12ELi3ELi1ELi2EN4cute5tupleIJNSA_1CILi1EEESD_SD_EEEEENSB_IJNSC_ILi128EEESG_NSB_IJNSC_ILi32EEEEEEEEENS_10bfloat16_tESK_NSA_8TiledMMAINSA_8MMA_AtomIJNSA_20SM100_MMA_F16BF16_SSISK_SK_fLi128ELi128ELNSA_4UMMA5MajorE0ELSP_0ELNSO_7ScaleInE0ELSQ_0EEEEEENSA_6LayoutISE_NSB_IJNSC_ILi0EEESU_SU_EEEEENSB_IJNSA_10UnderscoreESX_SX_EEEEENS7_6detail27Sm100ImplicitGemmTileTraitsINSA_20SM90_TMA_LOAD_IM2COLENSA_14ComposedLayoutINSA_7SwizzleILi2ELi4ELi3EEENSA_18smem_ptr_flag_bitsILi16EEENST_INSB_IJNSC_ILi8EEESH_EEENSB_IJSH_SD_EEEEEEEvEENS11_INSA_13SM90_TMA_LOADES1C_vEEEENS_8epilogue10collective18CollectiveEpilogueINS1H_23Sm100TmaWarpSpecializedILi4ELi2ELi32ELb1ELb0EEEJSJ_NSB_IJNST_ISG_SD_EENST_ISH_SD_EEEEESK_NSB_IJNSB_IJllllEEESD_SU_EEESK_S1Q_NS1H_6fusion15FusionCallbacksIS1L_NS1R_17LinearCombinationISK_fSK_fLNS_15FloatRoundStyleE2EEESJ_S1O_JEEENSA_5SM1004TMEM4LOAD26SM100_TMEM_LOAD_32dp32b32xES12_S1C_NSA_39AutoVectorizingCopyWithAssumedAlignmentILi128EEENSA_21SM90_TMA_STORE_IM2COLES1C_S22_S22_EEEvvEEEEvNT_6ParamsE:
	.zero		3200


//--------------------- SYMBOLS --------------------------

	.type		.nv.reservedSmem.offset0,@object
	.size		.nv.reservedSmem.offset0,0x4
	.type		.nv.reservedSmem.cap,@object
	.size		.nv.reservedSmem.cap,0x4
	.type		__assertfail,@function
